def gluon_wgmma(
    a_ptr,
    b_ptr,
    c_ptr,
    M,
    N,
    K,
    stride_am,
    stride_bk,
    stride_cm,
    BLOCK_M: gl.constexpr,
    BLOCK_N: gl.constexpr,
    BLOCK_K: gl.constexpr,
    DTYPE: gl.constexpr,
    A_LAYOUT: gl.constexpr,
    B_LAYOUT: gl.constexpr,
    C_LAYOUT: gl.constexpr,
    B_SHAPE: gl.constexpr,
    TRANS_B: gl.constexpr,
    NUM_BUFFERS: gl.constexpr,
    NUM_WARPS: gl.constexpr,
):
    a_desc = tma.make_tensor_descriptor(
        a_ptr, [M, K], [stride_am, 1], [BLOCK_M, BLOCK_K], A_LAYOUT
    )
    b_desc = tma.make_tensor_descriptor(
        b_ptr,
        [N, K] if TRANS_B else [K, N],
        [stride_bk, 1],
        B_SHAPE,
        B_LAYOUT,
    )
    c_desc = tma.make_tensor_descriptor(
        c_ptr, [M, N], [stride_cm, 1], [BLOCK_M, BLOCK_N], C_LAYOUT
    )

    a_bufs = gl.allocate_shared_memory(
        DTYPE, [NUM_BUFFERS, BLOCK_M, BLOCK_K], A_LAYOUT
    )
    b_bufs = gl.allocate_shared_memory(DTYPE, [NUM_BUFFERS] + B_SHAPE, B_LAYOUT)

    pid_m = gl.program_id(0)
    pid_n = gl.program_id(1)
    off_m = pid_m * BLOCK_M
    off_n = pid_n * BLOCK_N

    mma_layout: gl.constexpr = pick_wgmma_layout(DTYPE, BLOCK_M, BLOCK_N, NUM_WARPS)
    acc = warpgroup_mma_init(
        gl.zeros((BLOCK_M, BLOCK_N), dtype=gl.float32, layout=mma_layout)
    )

    bars = gl.allocate_shared_memory(
        gl.int64, [NUM_BUFFERS, 1], mbarrier.MBarrierLayout()
    )
    for i in gl.static_range(NUM_BUFFERS):
        mbarrier.init(bars.index(i), count=1)
    idx = 0
    phase = 0

    for k in range(0, K, BLOCK_K):
        a = a_bufs.index(idx)
        b = b_bufs.index(idx)
        bar = bars.index(idx)
        mbarrier.expect(bar, a_desc.block_type.nbytes + b_desc.block_type.nbytes)
        tma.async_copy_global_to_shared(a_desc, [off_m, k], bar, a)
        tma.async_copy_global_to_shared(
            b_desc, [off_n, k] if TRANS_B else [k, off_n], bar, b
        )
        mbarrier.wait(bar, phase=phase)

        if TRANS_B:
            b = b.permute((1, 0))
        acc = warpgroup_mma_wait(num_outstanding=0, deps=(acc,))
        acc = warpgroup_mma(a, b, acc, is_async=True)

        idx += 1
        if idx == NUM_BUFFERS:
            idx = 0
            phase ^= 1

    acc = warpgroup_mma_wait(num_outstanding=0, deps=(acc,))
    for i in gl.static_range(NUM_BUFFERS):
        mbarrier.invalidate(bars.index(i))

    c_smem = gl.allocate_shared_memory(DTYPE, [BLOCK_M, BLOCK_N], C_LAYOUT)
    c_smem.store(acc.to(DTYPE))
    fence_async_shared()
    tma.async_copy_shared_to_global(c_desc, [off_m, off_n], c_smem)
    tma.store_wait(pendings=0)

# config = {"BLOCK_K": 32, "BLOCK_M": 256, "BLOCK_N": 64, "arch": "sm_90", "dtype": "bf16", "num_buffers": 4, "num_warps": 8, "trans_b": 1}
# arch = sm_90


// ===== COMPILED SASS (sm_90a) =====

	.target	sm_90a

	.elftype	@"ET_EXEC"


//--------------------- .note.nv.tkinfo           --------------------------
	.section	.note.nv.tkinfo,"",@"SHT_NOTE"
	.sectionflags	@"SHF_NOTE_NV_TKINFO"
	.tkinfo
        /*0018*/ 	.word	0x00000002
        /*0030*/ 	.string	""
        /*0030*/ 	.string	"ptxas"
        /*0030*/ 	.string	"Cuda compilation tools, release 13.0, V13.0.88"
        /*0030*/ 	.string	"Build cuda_13.0.r13.0/compiler.36424714_0"
        /*0030*/ 	.string	"-v  -suppress-debug-info  -lineinfo  -arch sm_90a "



//--------------------- .note.nv.cuinfo           --------------------------
	.section	.note.nv.cuinfo,"",@"SHT_NOTE"
	.sectionflags	@"SHF_NOTE_NV_CUINFO"
        /*0018*/ 	.short	0x0002
        /*001a*/ 	.short	0x005a
        /*001c*/ 	.short	0x0082
	.zero		2


//--------------------- .nv.info                  --------------------------
	.section	.nv.info,"",@"SHT_CUDA_INFO"
	.align	4


	//----- nvinfo : EIATTR_REGCOUNT
	.align		4
        /*0000*/ 	.byte	0x04, 0x2f
        /*0002*/ 	.short	(.L_1 - .L_0)
	.align		4
.L_0:
        /*0004*/ 	.word	index@(gluon_wgmma)
        /*0008*/ 	.word	0x0000005a


	//----- nvinfo : EIATTR_FRAME_SIZE
	.align		4
.L_1:
        /*000c*/ 	.byte	0x04, 0x11
        /*000e*/ 	.short	(.L_3 - .L_2)
	.align		4
.L_2:
        /*0010*/ 	.word	index@(gluon_wgmma)
        /*0014*/ 	.word	0x00000000


	//----- nvinfo : EIATTR_MIN_STACK_SIZE
	.align		4
.L_3:
        /*0018*/ 	.byte	0x04, 0x12
        /*001a*/ 	.short	(.L_5 - .L_4)
	.align		4
.L_4:
        /*001c*/ 	.word	index@(gluon_wgmma)
        /*0020*/ 	.word	0x00000000
.L_5:


//--------------------- .nv.compat                --------------------------
	.section	.nv.compat,"",@"SHT_CUDA_COMPAT_INFO"
	.align	4
        /*0000*/ 	.byte	0x02, 0x09, 0x01, 0x00, 0x02, 0x02, 0x04, 0x00, 0x02, 0x05, 0x05, 0x00, 0x03, 0x07, 0x01, 0x01
        /*0010*/ 	.byte	0x02, 0x03, 0x03, 0x00, 0x02, 0x06, 0x01, 0x00, 0x04, 0x0b, 0x08, 0x00, 0x00, 0x00, 0x00, 0x00
        /*0020*/ 	.byte	0x00, 0x00, 0x00, 0x00


//--------------------- .nv.info.gluon_wgmma      --------------------------
	.section	.nv.info.gluon_wgmma,"",@"SHT_CUDA_INFO"
	.sectionflags	@""
	.align	4


	//----- nvinfo : EIATTR_CUDA_API_VERSION
	.align		4
        /*0000*/ 	.byte	0x04, 0x37
        /*0002*/ 	.short	(.L_7 - .L_6)
.L_6:
        /*0004*/ 	.word	0x00000082


	//----- nvinfo : EIATTR_KPARAM_INFO
	.align		4
.L_7:
        /*0008*/ 	.byte	0x04, 0x17
        /*000a*/ 	.short	(.L_9 - .L_8)
.L_8:
        /*000c*/ 	.word	0x00000000
        /*0010*/ 	.short	0x000a
        /*0012*/ 	.short	0x0048
        /*0014*/ 	.byte	0x00, 0xf4, 0x21, 0x00


	//----- nvinfo : EIATTR_KPARAM_INFO
	.align		4
.L_9:
        /*0018*/ 	.byte	0x04, 0x17
        /*001a*/ 	.short	(.L_11 - .L_10)
.L_10:
        /*001c*/ 	.word	0x00000000
        /*0020*/ 	.short	0x0009
        /*0022*/ 	.short	0x0040
        /*0024*/ 	.byte	0x00, 0xf4, 0x21, 0x00


	//----- nvinfo : EIATTR_KPARAM_INFO
	.align		4
.L_11:
        /*0028*/ 	.byte	0x04, 0x17
        /*002a*/ 	.short	(.L_13 - .L_12)
.L_12:
        /*002c*/ 	.word	0x00000000
        /*0030*/ 	.short	0x0008
        /*0032*/ 	.short	0x0038
        /*0034*/ 	.byte	0x00, 0xf0, 0x21, 0x00


	//----- nvinfo : EIATTR_KPARAM_INFO
	.align		4
.L_13:
        /*0038*/ 	.byte	0x04, 0x17
        /*003a*/ 	.short	(.L_15 - .L_14)
.L_14:
        /*003c*/ 	.word	0x00000000
        /*0040*/ 	.short	0x0007
        /*0042*/ 	.short	0x0030
        /*0044*/ 	.byte	0x00, 0xf0, 0x21, 0x00


	//----- nvinfo : EIATTR_KPARAM_INFO
	.align		4
.L_15:
        /*0048*/ 	.byte	0x04, 0x17
        /*004a*/ 	.short	(.L_17 - .L_16)
.L_16:
        /*004c*/ 	.word	0x00000000
        /*0050*/ 	.short	0x0006
        /*0052*/ 	.short	0x0028
        /*0054*/ 	.byte	0x00, 0xf0, 0x21, 0x00


	//----- nvinfo : EIATTR_KPARAM_INFO
	.align		4
.L_17:
        /*0058*/ 	.byte	0x04, 0x17
        /*005a*/ 	.short	(.L_19 - .L_18)
.L_18:
        /*005c*/ 	.word	0x00000000
        /*0060*/ 	.short	0x0005
        /*0062*/ 	.short	0x0020
        /*0064*/ 	.byte	0x00, 0xf0, 0x11, 0x00


	//----- nvinfo : EIATTR_KPARAM_INFO
	.align		4
.L_19:
        /*0068*/ 	.byte	0x04, 0x17
        /*006a*/ 	.short	(.L_21 - .L_20)
.L_20:
        /*006c*/ 	.word	0x00000000
        /*0070*/ 	.short	0x0004
        /*0072*/ 	.short	0x001c
        /*0074*/ 	.byte	0x00, 0xf0, 0x11, 0x00


	//----- nvinfo : EIATTR_KPARAM_INFO
	.align		4
.L_21:
        /*0078*/ 	.byte	0x04, 0x17
        /*007a*/ 	.short	(.L_23 - .L_22)
.L_22:
        /*007c*/ 	.word	0x00000000
        /*0080*/ 	.short	0x0003
        /*0082*/ 	.short	0x0018
        /*0084*/ 	.byte	0x00, 0xf0, 0x11, 0x00


	//----- nvinfo : EIATTR_KPARAM_INFO
	.align		4
.L_23:
        /*0088*/ 	.byte	0x04, 0x17
        /*008a*/ 	.short	(.L_25 - .L_24)
.L_24:
        /*008c*/ 	.word	0x00000000
        /*0090*/ 	.short	0x0002
        /*0092*/ 	.short	0x0010
        /*0094*/ 	.byte	0x00, 0xf4, 0x21, 0x00


	//----- nvinfo : EIATTR_KPARAM_INFO
	.align		4
.L_25:
        /*0098*/ 	.byte	0x04, 0x17
        /*009a*/ 	.short	(.L_27 - .L_26)
.L_26:
        /*009c*/ 	.word	0x00000000
        /*00a0*/ 	.short	0x0001
        /*00a2*/ 	.short	0x0008
        /*00a4*/ 	.byte	0x00, 0xf4, 0x21, 0x00


	//----- nvinfo : EIATTR_KPARAM_INFO
	.align		4
.L_27:
        /*00a8*/ 	.byte	0x04, 0x17
        /*00aa*/ 	.short	(.L_29 - .L_28)
.L_28:
        /*00ac*/ 	.word	0x00000000
        /*00b0*/ 	.short	0x0000
        /*00b2*/ 	.short	0x0000
        /*00b4*/ 	.byte	0x00, 0xf4, 0x21, 0x00


	//----- nvinfo : EIATTR_SPARSE_MMA_MASK
	.align		4
.L_29:
        /*00b8*/ 	.byte	0x03, 0x50
        /*00ba*/ 	.short	0x0000


	//----- nvinfo : EIATTR_MAXREG_COUNT
	.align		4
        /*00bc*/ 	.byte	0x03, 0x1b
        /*00be*/ 	.short	0x00ff


	//----- nvinfo : EIATTR_NUM_BARRIERS
	.align		4
        /*00c0*/ 	.byte	0x02, 0x4c
        /*00c2*/ 	.byte	0x01
	.zero		1


	//----- nvinfo : EIATTR_MERCURY_ISA_VERSION
	.align		4
        /*00c4*/ 	.byte	0x03, 0x5f
        /*00c6*/ 	.short	0x0101


	//----- nvinfo : EIATTR_INT_WARP_WIDE_INSTR_OFFSETS
	.align		4
        /*00c8*/ 	.byte	0x04, 0x31
        /*00ca*/ 	.short	(.L_31 - .L_30)


	//   ....[0]....
.L_30:
        /*00cc*/ 	.word	0x00001460


	//   ....[1]....
        /*00d0*/ 	.word	0x00001480


	//   ....[2]....
        /*00d4*/ 	.word	0x00001490


	//   ....[3]....
        /*00d8*/ 	.word	0x000014a0


	//   ....[4]....
        /*00dc*/ 	.word	0x000015b0


	//   ....[5]....
        /*00e0*/ 	.word	0x00001980


	//   ....[6]....
        /*00e4*/ 	.word	0x00001990


	//   ....[7]....
        /*00e8*/ 	.word	0x00001a00


	//   ....[8]....
        /*00ec*/ 	.word	0x00001a10


	//   ....[9]....
        /*00f0*/ 	.word	0x00001eb0


	//   ....[10]....
        /*00f4*/ 	.word	0x00001ed0


	//----- nvinfo : EIATTR_COOP_GROUP_MASK_REGIDS
	.align		4
.L_31:
        /*00f8*/ 	.byte	0x04, 0x29
        /*00fa*/ 	.short	(.L_33 - .L_32)


	//   ....[0]....
.L_32:
        /*00fc*/ 	.word	0xffffffff


	//   ....[1]....
        /*0100*/ 	.word	0xffffffff


	//   ....[2]....
        /*0104*/ 	.word	0xffffffff


	//----- nvinfo : EIATTR_COOP_GROUP_INSTR_OFFSETS
	.align		4
.L_33:
        /*0108*/ 	.byte	0x04, 0x28
        /*010a*/ 	.short	(.L_35 - .L_34)


	//   ....[0]....
.L_34:
        /*010c*/ 	.word	0x00000150


	//   ....[1]....
        /*0110*/ 	.word	0x00000700


	//   ....[2]....
        /*0114*/ 	.word	0x00000cf0


	//----- nvinfo : EIATTR_MBARRIER_INSTR_OFFSETS
	.align		4
.L_35:
        /*0118*/ 	.byte	0x04, 0x39
        /*011a*/ 	.short	(.L_37 - .L_36)


	//   ....[0]....
.L_36:
        /*011c*/ 	.word	0x00001600
        /*0120*/ 	.word	0x000000ff
        /*0124*/ 	.word	0x00014000
        /*0128*/ 	.short	0x0100
        /*012a*/ 	.byte	0x14
	.zero		1


	//   ....[1]....
        /*012c*/ 	.word	0x00001620
        /*0130*/ 	.word	0x000000ff
        /*0134*/ 	.word	0x00014008
        /*0138*/ 	.short	0x0100
        /*013a*/ 	.byte	0x14
	.zero		1


	//   ....[2]....
        /*013c*/ 	.word	0x00001650
        /*0140*/ 	.word	0x000000ff
        /*0144*/ 	.word	0x00014010
        /*0148*/ 	.short	0x0100
        /*014a*/ 	.byte	0x14
	.zero		1


	//   ....[3]....
        /*014c*/ 	.word	0x00001670
        /*0150*/ 	.word	0x000000ff
        /*0154*/ 	.word	0x00014018
        /*0158*/ 	.short	0x0100
        /*015a*/ 	.byte	0x14
	.zero		1


	//   ....[4]....
        /*015c*/ 	.word	0x00001ac0
        /*0160*/ 	.word	0x000000ff
        /*0164*/ 	.word	0x00014000
        /*0168*/ 	.short	0x010a
        /*016a*/ 	.byte	0x12
	.zero		1


	//   ....[5]....
        /*016c*/ 	.word	0x00001e10
        /*0170*/ 	.word	0x000000ff
        /*0174*/ 	.word	0x00014000
        /*0178*/ 	.short	0x0108
        /*017a*/ 	.byte	0x14
	.zero		1


	//   ....[6]....
        /*017c*/ 	.word	0x00001f70
        /*0180*/ 	.word	0x000000ff
        /*0184*/ 	.word	0x00014008
        /*0188*/ 	.short	0x0108
        /*018a*/ 	.byte	0x14
	.zero		1


	//   ....[7]....
        /*018c*/ 	.word	0x00002050
        /*0190*/ 	.word	0x000000ff
        /*0194*/ 	.word	0x00014010
        /*0198*/ 	.short	0x0108
        /*019a*/ 	.byte	0x14
	.zero		1


	//   ....[8]....
        /*019c*/ 	.word	0x000020d0
        /*01a0*/ 	.word	0x000000ff
        /*01a4*/ 	.word	0x00014018
        /*01a8*/ 	.short	0x0108
        /*01aa*/ 	.byte	0x14
	.zero		1


	//   ....[9]....
        /*01ac*/ 	.word	0x000021e0
        /*01b0*/ 	.word	0x000000ff
        /*01b4*/ 	.word	0x00014000
        /*01b8*/ 	.short	0x010a
        /*01ba*/ 	.byte	0x12
	.zero		1


	//----- nvinfo : EIATTR_NUM_MBARRIERS
	.align		4
.L_37:
        /*01bc*/ 	.byte	0x03, 0x38
        /*01be*/ 	.short	0x0004


	//----- nvinfo : EIATTR_EXIT_INSTR_OFFSETS
	.align		4
        /*01c0*/ 	.byte	0x04, 0x1c
        /*01c2*/ 	.short	(.L_39 - .L_38)


	//   ....[0]....
.L_38:
        /*01c4*/ 	.word	0x000021d0


	//----- nvinfo : EIATTR_REQNTID
	.align		4
.L_39:
        /*01c8*/ 	.byte	0x04, 0x10
        /*01ca*/ 	.short	(.L_41 - .L_40)
.L_40:
        /*01cc*/ 	.word	0x00000100
        /*01d0*/ 	.word	0x00000001
        /*01d4*/ 	.word	0x00000001


	//----- nvinfo : EIATTR_CRS_STACK_SIZE
	.align		4
.L_41:
        /*01d8*/ 	.byte	0x04, 0x1e
        /*01da*/ 	.short	(.L_43 - .L_42)
.L_42:
        /*01dc*/ 	.word	0x00000000


	//----- nvinfo : EIATTR_CBANK_PARAM_SIZE
	.align		4
.L_43:
        /*01e0*/ 	.byte	0x03, 0x19
        /*01e2*/ 	.short	0x0050


	//----- nvinfo : EIATTR_PARAM_CBANK
	.align		4
        /*01e4*/ 	.byte	0x04, 0x0a
        /*01e6*/ 	.short	(.L_45 - .L_44)
	.align		4
.L_44:
        /*01e8*/ 	.word	index@(.nv.constant0.gluon_wgmma)
        /*01ec*/ 	.short	0x0210
        /*01ee*/ 	.short	0x0050


	//----- nvinfo : EIATTR_SW_WAR
	.align		4
.L_45:
        /*01f0*/ 	.byte	0x04, 0x36
        /*01f2*/ 	.short	(.L_47 - .L_46)
.L_46:
        /*01f4*/ 	.word	0x00000008
.L_47:


//--------------------- .nv.callgraph             --------------------------
	.section	.nv.callgraph,"",@"SHT_CUDA_CALLGRAPH"
	.align	4
	.sectionentsize	8
	.align		4
        /*0000*/ 	.word	0x00000000
	.align		4
        /*0004*/ 	.word	0xffffffff
	.align		4
        /*0008*/ 	.word	0x00000000
	.align		4
        /*000c*/ 	.word	0xfffffffe
	.align		4
        /*0010*/ 	.word	0x00000000
	.align		4
        /*0014*/ 	.word	0xfffffffd
	.align		4
        /*0018*/ 	.word	0x00000000
	.align		4
        /*001c*/ 	.word	0xfffffffc


//--------------------- .text.gluon_wgmma         --------------------------
	.section	.text.gluon_wgmma,"ax",@progbits
	.align	128
        .global         gluon_wgmma
        .type           gluon_wgmma,@function
        .size           gluon_wgmma,(.L_x_52 - gluon_wgmma)
        .other          gluon_wgmma,@"STO_CUDA_ENTRY STV_DEFAULT"
gluon_wgmma:
.text.gluon_wgmma:
[----:B------:R-:W-:Y:S01]  /*0000*/  LDC R1, c[0x0][0x28] ;  /* 0x00000a00ff017b82 */ /* 0x000fe20000000800 */
[----:B------:R-:W1:Y:S07]  /*0010*/  S2R R0, SR_TID.X ;  /* 0x0000000000007919 */ /* 0x000e6e0000002100 */
[----:B------:R-:W2:Y:S01]  /*0020*/  S2UR UR4, SR_CgaCtaId ;  /* 0x00000000000479c3 */ /* 0x000ea20000008800 */
[----:B------:R-:W-:Y:S01]  /*0030*/  UMOV UR20, 0x400 ;  /* 0x0000040000147882 */ /* 0x000fe20000000000 */
[----:B------:R-:W-:Y:S01]  /*0040*/  ULDC UR6, c[0x0][0xc] ;  /* 0x0000030000067ab9 */ /* 0x000fe20000000800 */
[----:B------:R-:W-:Y:S01]  /*0050*/  ULDC.64 UR32, c[0x0][0x250] ;  /* 0x0000940000207ab9 */ /* 0x000fe20000000a00 */
[----:B------:R-:W-:Y:S04]  /*0060*/  BSSY B0, `(.L_x_0) ;  /* 0x000001f000007945 */ /* 0x000fe80003800000 */
[----:B------:R-:W3:Y:S08]  /*0070*/  LDC R3, c[0x0][0x228] ;  /* 0x00008a00ff037b82 */ /* 0x000ef00000000800 */
[----:B------:R-:W4:Y:S08]  /*0080*/  LDC R10, c[0x0][0x230] ;  /* 0x00008c00ff0a7b82 */ /* 0x000f300000000800 */
[----:B------:R-:W-:Y:S01]  /*0090*/  S2UR UR34, SR_CTAID.Y ;  /* 0x00000000002279c3 */ /* 0x000fe20000002600 */
[----:B--2---:R-:W-:-:S03]  /*00a0*/  ULEA UR20, UR4, UR20, 0x18 ;  /* 0x0000001404147291 */ /* 0x004fc6000f8ec03f */
[----:B------:R-:W-:Y:S01]  /*00b0*/  ULDC UR4, c[0x0][0x10] ;  /* 0x0000040000047ab9 */ /* 0x000fe20000000800 */
[----:B-1----:R-:W-:-:S03]  /*00c0*/  LOP3.LUT R2, R0, 0xff, RZ, 0xc0, !PT ;  /* 0x000000ff00027812 */ /* 0x002fc600078ec0ff */
[----:B------:R-:W1:Y:S01]  /*00d0*/  S2UR UR5, SR_CTAID.Z ;  /* 0x00000000000579c3 */ /* 0x000e620000002700 */
[----:B---3--:R-:W-:Y:S01]  /*00e0*/  VIADD R3, R3, 0xffffffff ;  /* 0xffffffff03037836 */ /* 0x008fe20000000000 */
[C---:B------:R-:W-:Y:S02]  /*00f0*/  ISETP.GE.U32.AND P0, PT, R2.reuse, 0x20, PT ;  /* 0x000000200200780c */ /* 0x040fe40003f06070 */
[C---:B------:R-:W-:Y:S02]  /*0100*/  ISETP.NE.U32.AND P2, PT, R2.reuse, RZ, PT ;  /* 0x000000ff0200720c */ /* 0x040fe40003f45070 */
[----:B------:R-:W-:Y:S02]  /*0110*/  LEA R11, R2, UR20, 0x2 ;  /* 0x00000014020b7c11 */ /* 0x000fe4000f8e10ff */
[----:B------:R-:W2:Y:S01]  /*0120*/  S2UR UR23, SR_CTAID.X ;  /* 0x00000000001779c3 */ /* 0x000ea20000002500 */
[----:B----4-:R-:W-:-:S06]  /*0130*/  VIADD R8, R10, 0xffffffff ;  /* 0xffffffff0a087836 */ /* 0x010fcc0000000000 */
[----:B------:R3:W-:Y:S01]  /*0140*/  @!P0 STS [R11], RZ ;  /* 0x000000ff0b008388 */ /* 0x0007e20000000800 */
[----:B------:R-:W-:-:S03]  /*0150*/  NOP ;  /* 0x0000000000007918 */ /* 0x000fc60000000000 */
[----:B------:R3:W-:Y:S01]  /*0160*/  @!P2 STS [UR20+0x24], R3 ;  /* 0x00002403ff00a988 */ /* 0x0007e20008000814 */
[----:B-1----:R-:W-:-:S03]  /*0170*/  UIMAD UR4, UR5, UR4, UR34 ;  /* 0x00000004050472a4 */ /* 0x002fc6000f8e0222 */
[----:B------:R3:W-:Y:S01]  /*0180*/  @!P2 STS [UR20+0x20], R8 ;  /* 0x00002008ff00a988 */ /* 0x0007e20008000814 */
[----:B--2---:R-:W-:-:S04]  /*0190*/  UIMAD UR4, UR4, UR6, UR23 ;  /* 0x00000006040472a4 */ /* 0x004fc8000f8e0217 */
[----:B------:R-:W-:-:S03]  /*01a0*/  UIMAD UR5, UR4, 0x180, URZ ;  /* 0x00000180040578a4 */ /* 0x000fc6000f8e023f */
[----:B------:R-:W-:Y:S01]  /*01b0*/  UMOV UR4, URZ ;  /* 0x0000003f00047c82 */ /* 0x000fe20008000000 */
[----:B------:R-:W-:-:S04]  /*01c0*/  UIADD3 UR28, UP0, UR5, UR32, URZ ;  /* 0x00000020051c7290 */ /* 0x000fc8000ff1e03f */
[----:B------:R-:W-:Y:S01]  /*01d0*/  ULEA.HI.X.SX32 UR29, UR5, UR33, 0x1, UP0 ;  /* 0x00000021051d7291 */ /* 0x000fe200080f0e3f */
[----:B---3--:R-:W-:Y:S11]  /*01e0*/  @P2 BRA `(.L_x_1) ;  /* 0x0000000000182947 */ /* 0x008ff60003800000 */
[----:B------:R-:W1:Y:S01]  /*01f0*/  LDS R4, [UR20+0x8] ;  /* 0x00000814ff047984 */ /* 0x000e620008000800 */
[----:B------:R-:W2:Y:S01]  /*0200*/  LDC.64 R6, c[0x0][0x210] ;  /* 0x00008400ff067b82 */ /* 0x000ea20000000a00 */
[----:B------:R-:W-:Y:S02]  /*0210*/  IMAD.MOV.U32 R5, RZ, RZ, 0x70 ;  /* 0x00000070ff057424 */ /* 0x000fe400078e00ff */
[----:B--2---:R2:W-:Y:S03]  /*0220*/  STS.64 [UR20], R6 ;  /* 0x00000006ff007988 */ /* 0x0045e60008000a14 */
[----:B-1----:R-:W-:-:S05]  /*0230*/  LOP3.LUT R4, R4, 0x10, R5, 0xd8, !PT ;  /* 0x0000001004047812 */ /* 0x002fca00078ed805 */
[----:B------:R2:W-:Y:S02]  /*0240*/  STS [UR20+0x8], R4 ;  /* 0x00000804ff007988 */ /* 0x0005e40008000814 */
.L_x_1:
[----:B------:R-:W-:Y:S05]  /*0250*/  BSYNC B0 ;  /* 0x0000000000007941 */ /* 0x000fea0003800000 */
.L_x_0:
[----:B------:R-:W-:Y:S04]  /*0260*/  BSSY B0, `(.L_x_2) ;  /* 0x000000a000007945 */ /* 0x000fe80003800000 */
[----:B------:R-:W-:Y:S05]  /*0270*/  @P2 BRA `(.L_x_3) ;  /* 0x0000000000202947 */ /* 0x000fea0003800000 */
[----:B--2---:R-:W1:Y:S01]  /*0280*/  LDS R4, [UR20+0x34] ;  /* 0x00003414ff047984 */ /* 0x004e620008000800 */
[----:B------:R-:W-:Y:S02]  /*0290*/  IMAD.MOV.U32 R5, RZ, RZ, 0x1f000000 ;  /* 0x1f000000ff057424 */ /* 0x000fe400078e00ff */
[----:B------:R-:W-:Y:S01]  /*02a0*/  @!P2 IMAD.MOV.U32 R6, RZ, RZ, 0xff ;  /* 0x000000ffff06a424 */ /* 0x000fe200078e00ff */
[----:B------:R-:W2:Y:S02]  /*02b0*/  @!P2 LDS R7, [UR20+0x38] ;  /* 0x00003814ff07a984 */ /* 0x000ea40008000800 */
[----:B-1----:R-:W-:Y:S02]  /*02c0*/  LOP3.LUT R4, R4, 0xff000000, R5, 0xb8, !PT ;  /* 0xff00000004047812 */ /* 0x002fe400078eb805 */
[----:B--2---:R-:W-:-:S03]  /*02d0*/  @!P2 LOP3.LUT R5, R7, 0xff, R6, 0xb8, !PT ;  /* 0x000000ff0705a812 */ /* 0x004fc600078eb806 */
[----:B------:R1:W-:Y:S04]  /*02e0*/  STS [UR20+0x34], R4 ;  /* 0x00003404ff007988 */ /* 0x0003e80008000814 */
[----:B------:R1:W-:Y:S02]  /*02f0*/  @!P2 STS [UR20+0x38], R5 ;  /* 0x00003805ff00a988 */ /* 0x0003e40008000814 */
.L_x_3:
[----:B------:R-:W-:Y:S05]  /*0300*/  BSYNC B0 ;  /* 0x0000000000007941 */ /* 0x000fea0003800000 */
.L_x_2:
[----:B------:R-:W-:Y:S04]  /*0310*/  BSSY B0, `(.L_x_4) ;  /* 0x000000e000007945 */ /* 0x000fe80003800000 */
[----:B------:R-:W-:Y:S05]  /*0320*/  @P2 BRA `(.L_x_5) ;  /* 0x0000000000302947 */ /* 0x000fea0003800000 */
[----:B-1----:R-:W1:Y:S01]  /*0330*/  LDS R5, [UR20+0x34] ;  /* 0x00003414ff057984 */ /* 0x002e620008000800 */
[----:B--2---:R-:W2:Y:S03]  /*0340*/  LDC.64 R6, c[0x0][0x238] ;  /* 0x00008e00ff067b82 */ /* 0x004ea60000000a00 */
[----:B------:R-:W3:Y:S01]  /*0350*/  LDS R4, [UR20+0x1c] ;  /* 0x00001c14ff047984 */ /* 0x000ee20008000800 */
[C---:B--2---:R-:W-:Y:S01]  /*0360*/  SHF.L.U64.HI R7, R6.reuse, 0x1, R7 ;  /* 0x0000000106077819 */ /* 0x044fe20000010207 */
[----:B------:R-:W-:-:S03]  /*0370*/  IMAD.SHL.U32 R6, R6, 0x2, RZ ;  /* 0x0000000206067824 */ /* 0x000fc600078e00ff */
[--C-:B------:R-:W-:Y:S02]  /*0380*/  SHF.R.U32.HI R9, RZ, 0x4, R7.reuse ;  /* 0x00000004ff097819 */ /* 0x100fe40000011607 */
[----:B------:R-:W-:-:S05]  /*0390*/  SHF.R.U64 R6, R6, 0x4, R7 ;  /* 0x0000000406067819 */ /* 0x000fca0000001207 */
[----:B------:R4:W-:Y:S01]  /*03a0*/  STS [UR20+0xc], R6 ;  /* 0x00000c06ff007988 */ /* 0x0009e20008000814 */
[----:B-1----:R-:W-:Y:S02]  /*03b0*/  LOP3.LUT R5, R5, 0x7, RZ, 0xb8, !PT ;  /* 0x0000000705057812 */ /* 0x002fe400078eb8ff */
[----:B---3--:R-:W-:-:S03]  /*03c0*/  LOP3.LUT R4, R4, 0xf, R9, 0xb8, !PT ;  /* 0x0000000f04047812 */ /* 0x008fc600078eb809 */
[----:B------:R4:W-:Y:S04]  /*03d0*/  STS [UR20+0x34], R5 ;  /* 0x00003405ff007988 */ /* 0x0009e80008000814 */
[----:B------:R4:W-:Y:S02]  /*03e0*/  STS [UR20+0x1c], R4 ;  /* 0x00001c04ff007988 */ /* 0x0009e40008000814 */
.L_x_5:
[----:B------:R-:W-:Y:S05]  /*03f0*/  BSYNC B0 ;  /* 0x0000000000007941 */ /* 0x000fea0003800000 */
.L_x_4:
[----:B------:R-:W-:Y:S04]  /*0400*/  BSSY B1, `(.L_x_6) ;  /* 0x000001a000017945 */ /* 0x000fe80003800000 */
[----:B------:R-:W-:Y:S04]  /*0410*/  BSSY B0, `(.L_x_7) ;  /* 0x0000015000007945 */ /* 0x000fe80003800000 */
[----:B------:R-:W-:Y:S05]  /*0420*/  @P2 BRA `(.L_x_8) ;  /* 0x0000000000202947 */ /* 0x000fea0003800000 */
[----:B-12-4-:R-:W1:Y:S02]  /*0430*/  LDS R4, [UR20+0x34] ;  /* 0x00003414ff047984 */ /* 0x016e640008000800 */
[----:B-1----:R-:W-:-:S05]  /*0440*/  LOP3.LUT R4, R4, 0x38, RZ, 0xb8, !PT ;  /* 0x0000003804047812 */ /* 0x002fca00078eb8ff */
[----:B------:R1:W-:Y:S01]  /*0450*/  STS [UR20+0x34], R4 ;  /* 0x00003404ff007988 */ /* 0x0003e20008000814 */
[----:B------:R-:W-:Y:S05]  /*0460*/  @P2 BRA `(.L_x_9) ;  /* 0x0000000000202947 */ /* 0x000fea0003800000 */
[----:B-1----:R-:W1:Y:S01]  /*0470*/  LDS R4, [UR20+0x8] ;  /* 0x00000814ff047984 */ /* 0x002e620008000800 */
[----:B------:R-:W-:-:S05]  /*0480*/  IMAD.MOV.U32 R5, RZ, RZ, 0x780 ;  /* 0x00000780ff057424 */ /* 0x000fca00078e00ff */
[----:B-1----:R-:W-:-:S05]  /*0490*/  LOP3.LUT R4, R4, 0x500, R5, 0xd8, !PT ;  /* 0x0000050004047812 */ /* 0x002fca00078ed805 */
[----:B------:R3:W-:Y:S02]  /*04a0*/  STS [UR20+0x8], R4 ;  /* 0x00000804ff007988 */ /* 0x0007e40008000814 */
.L_x_8:
[----:B------:R-:W-:Y:S05]  /*04b0*/  @P2 BRA `(.L_x_10) ;  /* 0x0000000000282947 */ /* 0x000fea0003800000 */
[----:B-1234-:R-:W1:Y:S02]  /*04c0*/  LDS R4, [UR20+0x8] ;  /* 0x00000814ff047984 */ /* 0x01ee640008000800 */
[----:B-1----:R-:W-:-:S05]  /*04d0*/  LOP3.LUT R4, R4, 0x1800, RZ, 0xb8, !PT ;  /* 0x0000180004047812 */ /* 0x002fca00078eb8ff */
[----:B------:R2:W-:Y:S02]  /*04e0*/  STS [UR20+0x8], R4 ;  /* 0x00000804ff007988 */ /* 0x0005e40008000814 */
.L_x_9:
[----:B------:R-:W-:Y:S05]  /*04f0*/  @P2 BREAK B0 ;  /* 0x0000000000002942 */ /* 0x000fea0003800000 */
[----:B------:R-:W-:Y:S05]  /*0500*/  @P2 BRA `(.L_x_11) ;  /* 0x0000000000242947 */ /* 0x000fea0003800000 */
[----:B------:R-:W3:Y:S01]  /*0510*/  LDS R5, [UR20+0x8] ;  /* 0x00000814ff057984 */ /* 0x000ee20008000800 */
[----:B-12---:R-:W-:-:S05]  /*0520*/  IMAD.MOV.U32 R4, RZ, RZ, 0x6000 ;  /* 0x00006000ff047424 */ /* 0x006fca00078e00ff */
[----:B---3--:R-:W-:-:S04]  /*0530*/  LOP3.LUT R4, R5, 0x4000, R4, 0xd8, !PT ;  /* 0x0000400005047812 */ /* 0x008fc800078ed804 */
[----:B------:R-:W-:-:S05]  /*0540*/  LOP3.LUT R4, R4, 0x400000, RZ, 0xb8, !PT ;  /* 0x0040000004047812 */ /* 0x000fca00078eb8ff */
[----:B------:R5:W-:Y:S02]  /*0550*/  STS [UR20+0x8], R4 ;  /* 0x00000804ff007988 */ /* 0x000be40008000814 */
.L_x_10:
[----:B------:R-:W-:Y:S05]  /*0560*/  BSYNC B0 ;  /* 0x0000000000007941 */ /* 0x000fea0003800000 */
.L_x_7:
[----:B-12345:R-:W1:Y:S02]  /*0570*/  @!P2 LDS R4, [UR20+0x8] ;  /* 0x00000814ff04a984 */ /* 0x03ee640008000800 */
[----:B-1----:R-:W-:-:S05]  /*0580*/  @!P2 LOP3.LUT R4, R4, 0x8000, RZ, 0xb8, !PT ;  /* 0x000080000404a812 */ /* 0x002fca00078eb8ff */
[----:B------:R3:W-:Y:S02]  /*0590*/  @!P2 STS [UR20+0x8], R4 ;  /* 0x00000804ff00a988 */ /* 0x0007e40008000814 */
.L_x_11:
[----:B------:R-:W-:Y:S05]  /*05a0*/  BSYNC B1 ;  /* 0x0000000000017941 */ /* 0x000fea0003800000 */
.L_x_6:
[----:B------:R-:W-:Y:S05]  /*05b0*/  WARPSYNC.ALL ;  /* 0x0000000000007948 */ /* 0x000fea0003800000 */
[----:B------:R-:W-:Y:S05]  /*05c0*/  @P0 BRA `(.L_x_12) ;  /* 0x0000000000280947 */ /* 0x000fea0003800000 */
[----:B-123--:R-:W1:Y:S01]  /*05d0*/  S2R R4, SR_LANEID ;  /* 0x0000000000047919 */ /* 0x00ee620000000000 */
[----:B------:R-:W-:Y:S05]  /*05e0*/  WARPSYNC.ALL ;  /* 0x0000000000007948 */ /* 0x000fea0003800000 */
[----:B-1----:R-:W-:-:S05]  /*05f0*/  IMAD.SHL.U32 R6, R4, 0x4, RZ ;  /* 0x0000000404067824 */ /* 0x002fca00078e00ff */
[----:B------:R-:W1:Y:S01]  /*0600*/  LDS R7, [R6+UR20] ;  /* 0x0000001406077984 */ /* 0x000e620008000800 */
[----:B------:R-:W-:-:S05]  /*0610*/  IADD3 R4, P1, R6, UR28, RZ ;  /* 0x0000001c06047c10 */ /* 0x000fca000ff3e0ff */
[----:B------:R-:W-:-:S05]  /*0620*/  IMAD.X R5, RZ, RZ, UR29, P1 ;  /* 0x0000001dff057e24 */ /* 0x000fca00088e06ff */
[----:B-1----:R4:W5:Y:S01]  /*0630*/  ATOMG.E.EXCH.STRONG.GPU PT, RZ, [R4], R7 ;  /* 0x0000000704ff73a8 */ /* 0x00296200041ee100 */
[----:B------:R-:W-:-:S04]  /*0640*/  DEPBAR {5,4,3,2,1,0} ;  /* 0x0000003f0000791a */ /* 0x000fc80000000000 */
[----:B------:R4:W-:Y:S01]  /*0650*/  UTMACCTL.IV [UR28] ;  /* 0x000000001c0079b9 */ /* 0x0009e20008000000 */
[----:B------:R-:W-:Y:S01]  /*0660*/  NOP ;  /* 0x0000000000007918 */ /* 0x000fe20000000000 */
.L_x_12:
[----:B------:R-:W-:Y:S05]  /*0670*/  @P0 BRA `(.L_x_13) ;  /* 0x00000000000c0947 */ /* 0x000fea0003800000 */
[----:B------:R0:W-:Y:S01]  /*0680*/  UTMACMDFLUSH ;  /* 0x00000000000079b7 */ /* 0x0001e20000000000 */
[----:B------:R-:W-:Y:S05]  /*0690*/  @P0 BRA `(.L_x_13) ;  /* 0x0000000000040947 */ /* 0x000fea0003800000 */
[----:B------:R-:W-:-:S04]  /*06a0*/  DEPBAR.LE SB0, 0x0 ;  /* 0x000080000000791a */ /* 0x000fc80000000000 */
.L_x_13:
[----:B------:R-:W-:Y:S05]  /*06b0*/  WARPSYNC.ALL ;  /* 0x0000000000007948 */ /* 0x000fea0003800000 */
[----:B-----5:R-:W-:Y:S06]  /*06c0*/  BAR.SYNC.DEFER_BLOCKING 0x0 ;  /* 0x0000000000007b1d */ /* 0x020fec0000010000 */
[----:B------:R-:W-:Y:S02]  /*06d0*/  BSSY B1, `(.L_x_14) ;  /* 0x000000b000017945 */ /* 0x000fe40003800000 */
[----:B------:R-:W-:Y:S06]  /*06e0*/  BAR.SYNC.DEFER_BLOCKING 0x0 ;  /* 0x0000000000007b1d */ /* 0x000fec0000010000 */
[----:B------:R5:W-:Y:S01]  /*06f0*/  @!P0 STS [R11], RZ ;  /* 0x000000ff0b008388 */ /* 0x000be20000000800 */
[----:B------:R-:W-:Y:S01]  /*0700*/  NOP ;  /* 0x0000000000007918 */ /* 0x000fe20000000000 */
[----:B------:R-:W-:Y:S05]  /*0710*/  @P2 BRA `(.L_x_15) ;  /* 0x0000000000182947 */ /* 0x000fea0003800000 */
[----:B-1234-:R-:W1:Y:S01]  /*0720*/  LDS R4, [UR20+0x8] ;  /* 0x00000814ff047984 */ /* 0x01ee620008000800 */
[----:B------:R-:W2:Y:S01]  /*0730*/  LDC.64 R6, c[0x0][0x218] ;  /* 0x00008600ff067b82 */ /* 0x000ea20000000a00 */
[----:B------:R-:W-:Y:S02]  /*0740*/  IMAD.MOV.U32 R5, RZ, RZ, 0x70 ;  /* 0x00000070ff057424 */ /* 0x000fe400078e00ff */
[----:B--2---:R2:W-:Y:S03]  /*0750*/  STS.64 [UR20], R6 ;  /* 0x00000006ff007988 */ /* 0x0045e60008000a14 */
[----:B-1----:R-:W-:-:S05]  /*0760*/  LOP3.LUT R4, R4, 0x10, R5, 0xd8, !PT ;  /* 0x0000001004047812 */ /* 0x002fca00078ed805 */
[----:B------:R2:W-:Y:S02]  /*0770*/  STS [UR20+0x8], R4 ;  /* 0x00000804ff007988 */ /* 0x0005e40008000814 */
.L_x_15:
[----:B----4-:R-:W-:Y:S05]  /*0780*/  BSYNC B1 ;  /* 0x0000000000017941 */ /* 0x010fea0003800000 */
.L_x_14:
[----:B------:R-:W-:Y:S04]  /*0790*/  BSSY B2, `(.L_x_16) ;  /* 0x000000f000027945 */ /* 0x000fe80003800000 */
[----:B------:R-:W-:Y:S04]  /*07a0*/  BSSY B1, `(.L_x_17) ;  /* 0x000000c000017945 */ /* 0x000fe80003800000 */
[----:B------:R-:W-:Y:S05]  /*07b0*/  @P2 BRA `(.L_x_18) ;  /* 0x0000000000282947 */ /* 0x000fea0003800000 */
[----:B-123--:R-:W1:Y:S01]  /*07c0*/  LDS R4, [UR20+0x34] ;  /* 0x00003414ff047984 */ /* 0x00ee620008000800 */
[----:B------:R-:W-:Y:S01]  /*07d0*/  IMAD.MOV.U32 R5, RZ, RZ, 0x1f000000 ;  /* 0x1f000000ff057424 */ /* 0x000fe200078e00ff */
[----:B------:R-:W-:Y:S05]  /*07e0*/  @P2 BREAK B1 ;  /* 0x0000000000012942 */ /* 0x000fea0003800000 */
[----:B-1----:R-:W-:-:S05]  /*07f0*/  LOP3.LUT R4, R4, 0xff000000, R5, 0xb8, !PT ;  /* 0xff00000004047812 */ /* 0x002fca00078eb805 */
[----:B------:R1:W-:Y:S01]  /*0800*/  STS [UR20+0x34], R4 ;  /* 0x00003404ff007988 */ /* 0x0003e20008000814 */
[----:B------:R-:W-:Y:S05]  /*0810*/  @P2 BRA `(.L_x_19) ;  /* 0x0000000000182947 */ /* 0x000fea0003800000 */
[----:B------:R-:W2:Y:S01]  /*0820*/  LDS R5, [UR20+0x38] ;  /* 0x00003814ff057984 */ /* 0x000ea20008000800 */
[----:B-1----:R-:W-:-:S05]  /*0830*/  IMAD.MOV.U32 R4, RZ, RZ, 0x3f ;  /* 0x0000003fff047424 */ /* 0x002fca00078e00ff */
[----:B--2---:R-:W-:-:S05]  /*0840*/  LOP3.LUT R4, R5, 0xff, R4, 0xb8, !PT ;  /* 0x000000ff05047812 */ /* 0x004fca00078eb804 */
[----:B------:R4:W-:Y:S02]  /*0850*/  STS [UR20+0x38], R4 ;  /* 0x00003804ff007988 */ /* 0x0009e40008000814 */
.L_x_18:
[----:B------:R-:W-:Y:S05]  /*0860*/  BSYNC B1 ;  /* 0x0000000000017941 */ /* 0x000fea0003800000 */
.L_x_17:
[----:B------:R1:W-:Y:S02]  /*0870*/  @!P2 STS [UR20+0x20], R8 ;  /* 0x00002008ff00a988 */ /* 0x0003e40008000814 */
.L_x_19:
[----:B------:R-:W-:Y:S05]  /*0880*/  BSYNC B2 ;  /* 0x0000000000027941 */ /* 0x000fea0003800000 */
.L_x_16:
[----:B------:R-:W-:Y:S05]  /*0890*/  WARPSYNC.ALL ;  /* 0x0000000000007948 */ /* 0x000fea0003800000 */
[----:B--2---:R-:W2:Y:S01]  /*08a0*/  LDC R6, c[0x0][0x22c] ;  /* 0x00008b00ff067b82 */ /* 0x004ea20000000800 */
[----:B------:R-:W-:Y:S01]  /*08b0*/  BSSY B2, `(.L_x_20) ;  /* 0x0000010000027945 */ /* 0x000fe20003800000 */
[----:B--2---:R-:W-:-:S05]  /*08c0*/  VIADD R6, R6, 0xffffffff ;  /* 0xffffffff06067836 */ /* 0x004fca0000000000 */
[----:B------:R2:W-:Y:S01]  /*08d0*/  @!P2 STS [UR20+0x24], R6 ;  /* 0x00002406ff00a988 */ /* 0x0005e20008000814 */
[----:B------:R-:W-:Y:S05]  /*08e0*/  @P2 BRA `(.L_x_21) ;  /* 0x0000000000302947 */ /* 0x000fea0003800000 */
[----:B------:R-:W2:Y:S01]  /*08f0*/  LDS R5, [UR20+0x34] ;  /* 0x00003414ff057984 */ /* 0x000ea20008000800 */
[----:B------:R-:W2:Y:S03]  /*0900*/  LDC.64 R12, c[0x0][0x240] ;  /* 0x00009000ff0c7b82 */ /* 0x000ea60000000a00 */
[----:B-1-34-:R-:W1:Y:S01]  /*0910*/  LDS R4, [UR20+0x1c] ;  /* 0x00001c14ff047984 */ /* 0x01ae620008000800 */
[C---:B--2---:R-:W-:Y:S01]  /*0920*/  SHF.L.U64.HI R8, R12.reuse, 0x1, R13 ;  /* 0x000000010c087819 */ /* 0x044fe2000001020d */
[----:B------:R-:W-:-:S03]  /*0930*/  IMAD.SHL.U32 R7, R12, 0x2, RZ ;  /* 0x000000020c077824 */ /* 0x000fc600078e00ff */
[--C-:B------:R-:W-:Y:S02]  /*0940*/  SHF.R.U32.HI R9, RZ, 0x4, R8.reuse ;  /* 0x00000004ff097819 */ /* 0x100fe40000011608 */
[----:B------:R-:W-:-:S05]  /*0950*/  SHF.R.U64 R7, R7, 0x4, R8 ;  /* 0x0000000407077819 */ /* 0x000fca0000001208 */
[----:B------:R2:W-:Y:S01]  /*0960*/  STS [UR20+0xc], R7 ;  /* 0x00000c07ff007988 */ /* 0x0005e20008000814 */
[----:B------:R-:W-:Y:S02]  /*0970*/  LOP3.LUT R5, R5, 0x7, RZ, 0xb8, !PT ;  /* 0x0000000705057812 */ /* 0x000fe400078eb8ff */
[----:B-1----:R-:W-:-:S03]  /*0980*/  LOP3.LUT R4, R4, 0xf, R9, 0xb8, !PT ;  /* 0x0000000f04047812 */ /* 0x002fc600078eb809 */
[----:B------:R2:W-:Y:S04]  /*0990*/  STS [UR20+0x34], R5 ;  /* 0x00003405ff007988 */ /* 0x0005e80008000814 */
[----:B------:R2:W-:Y:S02]  /*09a0*/  STS [UR20+0x1c], R4 ;  /* 0x00001c04ff007988 */ /* 0x0005e40008000814 */
.L_x_21:
[----:B------:R-:W-:Y:S05]  /*09b0*/  BSYNC B2 ;  /* 0x0000000000027941 */ /* 0x000fea0003800000 */
.L_x_20:
[----:B------:R-:W-:Y:S04]  /*09c0*/  BSSY B3, `(.L_x_22) ;  /* 0x000001a000037945 */ /* 0x000fe80003800000 */
[----:B------:R-:W-:Y:S04]  /*09d0*/  BSSY B2, `(.L_x_23) ;  /* 0x0000015000027945 */ /* 0x000fe80003800000 */
[----:B------:R-:W-:Y:S05]  /*09e0*/  @P2 BRA `(.L_x_24) ;  /* 0x0000000000202947 */ /* 0x000fea0003800000 */
[----:B-1234-:R-:W1:Y:S02]  /*09f0*/  LDS R4, [UR20+0x34] ;  /* 0x00003414ff047984 */ /* 0x01ee640008000800 */
[----:B-1----:R-:W-:-:S05]  /*0a00*/  LOP3.LUT R4, R4, 0x38, RZ, 0xb8, !PT ;  /* 0x0000003804047812 */ /* 0x002fca00078eb8ff */
[----:B------:R1:W-:Y:S01]  /*0a10*/  STS [UR20+0x34], R4 ;  /* 0x00003404ff007988 */ /* 0x0003e20008000814 */
[----:B------:R-:W-:Y:S05]  /*0a20*/  @P2 BRA `(.L_x_25) ;  /* 0x0000000000202947 */ /* 0x000fea0003800000 */
[----:B-1----:R-:W1:Y:S01]  /*0a30*/  LDS R4, [UR20+0x8] ;  /* 0x00000814ff047984 */ /* 0x002e620008000800 */
[----:B------:R-:W-:-:S05]  /*0a40*/  IMAD.MOV.U32 R5, RZ, RZ, 0x780 ;  /* 0x00000780ff057424 */ /* 0x000fca00078e00ff */
[----:B-1----:R-:W-:-:S05]  /*0a50*/  LOP3.LUT R4, R4, 0x500, R5, 0xd8, !PT ;  /* 0x0000050004047812 */ /* 0x002fca00078ed805 */
[----:B------:R1:W-:Y:S02]  /*0a60*/  STS [UR20+0x8], R4 ;  /* 0x00000804ff007988 */ /* 0x0003e40008000814 */
.L_x_24:
[----:B------:R-:W-:Y:S05]  /*0a70*/  @P2 BRA `(.L_x_26) ;  /* 0x0000000000282947 */ /* 0x000fea0003800000 */
[----:B-1234-:R-:W1:Y:S02]  /*0a80*/  LDS R4, [UR20+0x8] ;  /* 0x00000814ff047984 */ /* 0x01ee640008000800 */
[----:B-1----:R-:W-:-:S05]  /*0a90*/  LOP3.LUT R4, R4, 0x1800, RZ, 0xb8, !PT ;  /* 0x0000180004047812 */ /* 0x002fca00078eb8ff */
[----:B------:R2:W-:Y:S02]  /*0aa0*/  STS [UR20+0x8], R4 ;  /* 0x00000804ff007988 */ /* 0x0005e40008000814 */
.L_x_25:
[----:B------:R-:W-:Y:S05]  /*0ab0*/  @P2 BREAK B2 ;  /* 0x0000000000022942 */ /* 0x000fea0003800000 */
[----:B------:R-:W-:Y:S05]  /*0ac0*/  @P2 BRA `(.L_x_27) ;  /* 0x0000000000242947 */ /* 0x000fea0003800000 */
[----:B-12---:R-:W1:Y:S01]  /*0ad0*/  LDS R4, [UR20+0x8] ;  /* 0x00000814ff047984 */ /* 0x006e620008000800 */
[----:B------:R-:W-:-:S05]  /*0ae0*/  IMAD.MOV.U32 R5, RZ, RZ, 0x6000 ;  /* 0x00006000ff057424 */ /* 0x000fca00078e00ff */
[----:B-1----:R-:W-:-:S04]  /*0af0*/  LOP3.LUT R4, R4, 0x4000, R5, 0xd8, !PT ;  /* 0x0000400004047812 */ /* 0x002fc800078ed805 */
[----:B------:R-:W-:-:S05]  /*0b00*/  LOP3.LUT R4, R4, 0x400000, RZ, 0xb8, !PT ;  /* 0x0040000004047812 */ /* 0x000fca00078eb8ff */
[----:B------:R1:W-:Y:S02]  /*0b10*/  STS [UR20+0x8], R4 ;  /* 0x00000804ff007988 */ /* 0x0003e40008000814 */
.L_x_26:
[----:B------:R-:W-:Y:S05]  /*0b20*/  BSYNC B2 ;  /* 0x0000000000027941 */ /* 0x000fea0003800000 */
.L_x_23:
[----:B-1234-:R-:W1:Y:S02]  /*0b30*/  @!P2 LDS R4, [UR20+0x8] ;  /* 0x00000814ff04a984 */ /* 0x01ee640008000800 */
[----:B-1----:R-:W-:-:S05]  /*0b40*/  @!P2 LOP3.LUT R4, R4, 0x8000, RZ, 0xb8, !PT ;  /* 0x000080000404a812 */ /* 0x002fca00078eb8ff */
[----:B------:R3:W-:Y:S02]  /*0b50*/  @!P2 STS [UR20+0x8], R4 ;  /* 0x00000804ff00a988 */ /* 0x0007e40008000814 */
.L_x_27:
[----:B------:R-:W-:Y:S05]  /*0b60*/  BSYNC B3 ;  /* 0x0000000000037941 */ /* 0x000fea0003800000 */
.L_x_22:
[----:B------:R-:W-:Y:S05]  /*0b70*/  WARPSYNC.ALL ;  /* 0x0000000000007948 */ /* 0x000fea0003800000 */
[----:B------:R-:W-:-:S04]  /*0b80*/  UIADD3 UR31, UR5, 0x80, URZ ;  /* 0x00000080051f7890 */ /* 0x000fc8000fffe03f */
[----:B------:R-:W-:-:S04]  /*0b90*/  UIADD3 UR30, UP0, UR31, UR32, URZ ;  /* 0x000000201f1e7290 */ /* 0x000fc8000ff1e03f */
[----:B------:R-:W-:Y:S01]  /*0ba0*/  ULEA.HI.X.SX32 UR31, UR31, UR33, 0x1, UP0 ;  /* 0x000000211f1f7291 */ /* 0x000fe200080f0e3f */
[----:B------:R-:W-:Y:S11]  /*0bb0*/  @P0 BRA `(.L_x_28) ;  /* 0x0000000000280947 */ /* 0x000ff60003800000 */
[----:B-123--:R-:W1:Y:S01]  /*0bc0*/  S2R R4, SR_LANEID ;  /* 0x0000000000047919 */ /* 0x00ee620000000000 */
[----:B------:R-:W-:Y:S05]  /*0bd0*/  WARPSYNC.ALL ;  /* 0x0000000000007948 */ /* 0x000fea0003800000 */
[----:B-1----:R-:W-:-:S05]  /*0be0*/  IMAD.SHL.U32 R8, R4, 0x4, RZ ;  /* 0x0000000404087824 */ /* 0x002fca00078e00ff */
[----:B------:R-:W1:Y:S01]  /*0bf0*/  LDS R7, [R8+UR20] ;  /* 0x0000001408077984 */ /* 0x000e620008000800 */
[----:B------:R-:W-:-:S05]  /*0c00*/  IADD3 R4, P1, R8, UR30, RZ ;  /* 0x0000001e08047c10 */ /* 0x000fca000ff3e0ff */
[----:B------:R-:W-:-:S05]  /*0c10*/  IMAD.X R5, RZ, RZ, UR31, P1 ;  /* 0x0000001fff057e24 */ /* 0x000fca00088e06ff */
[----:B-1----:R4:W2:Y:S01]  /*0c20*/  ATOMG.E.EXCH.STRONG.GPU PT, RZ, [R4], R7 ;  /* 0x0000000704ff73a8 */ /* 0x0028a200041ee100 */
[----:B------:R-:W-:-:S04]  /*0c30*/  DEPBAR {5,4,3,2,1,0} ;  /* 0x0000003f0000791a */ /* 0x000fc80000000000 */
[----:B------:R4:W-:Y:S01]  /*0c40*/  UTMACCTL.IV [UR30] ;  /* 0x000000001e0079b9 */ /* 0x0009e20008000000 */
[----:B------:R-:W-:Y:S01]  /*0c50*/  NOP ;  /* 0x0000000000007918 */ /* 0x000fe20000000000 */
.L_x_28:
[----:B------:R-:W-:Y:S05]  /*0c60*/  @P0 BRA `(.L_x_29) ;  /* 0x00000000000c0947 */ /* 0x000fea0003800000 */
[----:B------:R0:W-:Y:S01]  /*0c70*/  UTMACMDFLUSH ;  /* 0x00000000000079b7 */ /* 0x0001e20000000000 */
[----:B------:R-:W-:Y:S05]  /*0c80*/  @P0 BRA `(.L_x_29) ;  /* 0x0000000000040947 */ /* 0x000fea0003800000 */
[----:B------:R-:W-:-:S04]  /*0c90*/  DEPBAR.LE SB0, 0x0 ;  /* 0x000080000000791a */ /* 0x000fc80000000000 */
.L_x_29:
[----:B------:R-:W-:Y:S05]  /*0ca0*/  WARPSYNC.ALL ;  /* 0x0000000000007948 */ /* 0x000fea0003800000 */
[----:B--2---:R-:W-:Y:S06]  /*0cb0*/  BAR.SYNC.DEFER_BLOCKING 0x0 ;  /* 0x0000000000007b1d */ /* 0x004fec0000010000 */
[----:B------:R-:W-:Y:S02]  /*0cc0*/  BSSY B3, `(.L_x_30) ;  /* 0x000000b000037945 */ /* 0x000fe40003800000 */
[----:B------:R-:W-:Y:S06]  /*0cd0*/  BAR.SYNC.DEFER_BLOCKING 0x0 ;  /* 0x0000000000007b1d */ /* 0x000fec0000010000 */
[----:B------:R2:W-:Y:S01]  /*0ce0*/  @!P0 STS [R11], RZ ;  /* 0x000000ff0b008388 */ /* 0x0005e20000000800 */
[----:B------:R-:W-:Y:S01]  /*0cf0*/  NOP ;  /* 0x0000000000007918 */ /* 0x000fe20000000000 */
[----:B------:R-:W-:Y:S05]  /*0d00*/  @P2 BRA `(.L_x_31) ;  /* 0x0000000000182947 */ /* 0x000fea0003800000 */
[----:B-1-34-:R-:W1:Y:S01]  /*0d10*/  LDS R4, [UR20+0x8] ;  /* 0x00000814ff047984 */ /* 0x01ae620008000800 */
[----:B------:R-:W3:Y:S01]  /*0d20*/  LDC.64 R8, c[0x0][0x220] ;  /* 0x00008800ff087b82 */ /* 0x000ee20000000a00 */
[----:B------:R-:W-:Y:S02]  /*0d30*/  IMAD.MOV.U32 R5, RZ, RZ, 0x70 ;  /* 0x00000070ff057424 */ /* 0x000fe400078e00ff */
[----:B---3--:R3:W-:Y:S03]  /*0d40*/  STS.64 [UR20], R8 ;  /* 0x00000008ff007988 */ /* 0x0087e60008000a14 */
[----:B-1----:R-:W-:-:S05]  /*0d50*/  LOP3.LUT R4, R4, 0x10, R5, 0xd8, !PT ;  /* 0x0000001004047812 */ /* 0x002fca00078ed805 */
[----:B------:R3:W-:Y:S02]  /*0d60*/  STS [UR20+0x8], R4 ;  /* 0x00000804ff007988 */ /* 0x0007e40008000814 */
.L_x_31:
[----:B----4-:R-:W-:Y:S05]  /*0d70*/  BSYNC B3 ;  /* 0x0000000000037941 */ /* 0x010fea0003800000 */
.L_x_30:
[----:B------:R-:W-:Y:S04]  /*0d80*/  BSSY B4, `(.L_x_32) ;  /* 0x0000011000047945 */ /* 0x000fe80003800000 */
[----:B------:R-:W-:Y:S04]  /*0d90*/  BSSY B3, `(.L_x_33) ;  /* 0x000000e000037945 */ /* 0x000fe80003800000 */
[----:B------:R-:W-:Y:S05]  /*0da0*/  @P2 BRA `(.L_x_34) ;  /* 0x0000000000242947 */ /* 0x000fea0003800000 */
[----:B-1-3--:R-:W1:Y:S01]  /*0db0*/  LDS R4, [UR20+0x34] ;  /* 0x00003414ff047984 */ /* 0x00ae620008000800 */
[----:B------:R-:W-:-:S05]  /*0dc0*/  IMAD.MOV.U32 R5, RZ, RZ, 0x3f000000 ;  /* 0x3f000000ff057424 */ /* 0x000fca00078e00ff */
[----:B-1----:R-:W-:-:S05]  /*0dd0*/  LOP3.LUT R4, R4, 0xff000000, R5, 0xb8, !PT ;  /* 0xff00000004047812 */ /* 0x002fca00078eb805 */
[----:B------:R1:W-:Y:S01]  /*0de0*/  STS [UR20+0x34], R4 ;  /* 0x00003404ff007988 */ /* 0x0003e20008000814 */
[----:B------:R-:W-:Y:S05]  /*0df0*/  @P2 BRA `(.L_x_35) ;  /* 0x00000000001c2947 */ /* 0x000fea0003800000 */
[----:B-1----:R-:W1:Y:S01]  /*0e00*/  LDS R4, [UR20+0x38] ;  /* 0x00003814ff047984 */ /* 0x002e620008000800 */
[----:B------:R-:W-:-:S05]  /*0e10*/  IMAD.MOV.U32 R5, RZ, RZ, 0xff ;  /* 0x000000ffff057424 */ /* 0x000fca00078e00ff */
[----:B-1----:R-:W-:-:S05]  /*0e20*/  LOP3.LUT R4, R4, 0xff, R5, 0xb8, !PT ;  /* 0x000000ff04047812 */ /* 0x002fca00078eb805 */
[----:B------:R4:W-:Y:S02]  /*0e30*/  STS [UR20+0x38], R4 ;  /* 0x00003804ff007988 */ /* 0x0009e40008000814 */
.L_x_34:
[----:B------:R-:W-:Y:S05]  /*0e40*/  @P2 BREAK B3 ;  /* 0x0000000000032942 */ /* 0x000fea0003800000 */
[----:B------:R-:W-:Y:S05]  /*0e50*/  @P2 BRA `(.L_x_36) ;  /* 0x00000000000c2947 */ /* 0x000fea0003800000 */
[----:B------:R1:W-:Y:S02]  /*0e60*/  STS [UR20+0x20], R6 ;  /* 0x00002006ff007988 */ /* 0x0003e40008000814 */
.L_x_35:
[----:B------:R-:W-:Y:S05]  /*0e70*/  BSYNC B3 ;  /* 0x0000000000037941 */ /* 0x000fea0003800000 */
.L_x_33:
[----:B------:R1:W-:Y:S02]  /*0e80*/  @!P2 STS [UR20+0x24], R3 ;  /* 0x00002403ff00a988 */ /* 0x0003e40008000814 */
.L_x_36:
[----:B------:R-:W-:Y:S05]  /*0e90*/  BSYNC B4 ;  /* 0x0000000000047941 */ /* 0x000fea0003800000 */
.L_x_32:
[----:B------:R-:W-:Y:S05]  /*0ea0*/  WARPSYNC.ALL ;  /* 0x0000000000007948 */ /* 0x000fea0003800000 */
[----:B------:R-:W-:Y:S04]  /*0eb0*/  BSSY B4, `(.L_x_37) ;  /* 0x000000e000047945 */ /* 0x000fe80003800000 */
[----:B------:R-:W-:Y:S05]  /*0ec0*/  @P2 BRA `(.L_x_38) ;  /* 0x0000000000302947 */ /* 0x000fea0003800000 */
[----:B-1-34-:R-:W1:Y:S01]  /*0ed0*/  LDS R4, [UR20+0x34] ;  /* 0x00003414ff047984 */ /* 0x01ae620008000800 */
[----:B------:R-:W3:Y:S03]  /*0ee0*/  LDC.64 R8, c[0x0][0x248] ;  /* 0x00009200ff087b82 */ /* 0x000ee60000000a00 */
[----:B------:R-:W4:Y:S01]  /*0ef0*/  LDS R3, [UR20+0x1c] ;  /* 0x00001c14ff037984 */ /* 0x000f220008000800 */
[C---:B---3--:R-:W-:Y:S01]  /*0f00*/  SHF.L.U64.HI R6, R8.reuse, 0x1, R9 ;  /* 0x0000000108067819 */ /* 0x048fe20000010209 */
[----:B------:R-:W-:-:S03]  /*0f10*/  IMAD.SHL.U32 R5, R8, 0x2, RZ ;  /* 0x0000000208057824 */ /* 0x000fc600078e00ff */
[--C-:B------:R-:W-:Y:S02]  /*0f20*/  SHF.R.U32.HI R8, RZ, 0x4, R6.reuse ;  /* 0x00000004ff087819 */ /* 0x100fe40000011606 */
[----:B------:R-:W-:-:S05]  /*0f30*/  SHF.R.U64 R5, R5, 0x4, R6 ;  /* 0x0000000405057819 */ /* 0x000fca0000001206 */
[----:B------:R3:W-:Y:S01]  /*0f40*/  STS [UR20+0xc], R5 ;  /* 0x00000c05ff007988 */ /* 0x0007e20008000814 */
[----:B-1----:R-:W-:Y:S02]  /*0f50*/  LOP3.LUT R4, R4, 0x7, RZ, 0xb8, !PT ;  /* 0x0000000704047812 */ /* 0x002fe400078eb8ff */
[----:B----4-:R-:W-:-:S03]  /*0f60*/  LOP3.LUT R3, R3, 0xf, R8, 0xb8, !PT ;  /* 0x0000000f03037812 */ /* 0x010fc600078eb808 */
[----:B------:R3:W-:Y:S04]  /*0f70*/  STS [UR20+0x34], R4 ;  /* 0x00003404ff007988 */ /* 0x0007e80008000814 */
[----:B------:R3:W-:Y:S02]  /*0f80*/  STS [UR20+0x1c], R3 ;  /* 0x00001c03ff007988 */ /* 0x0007e40008000814 */
.L_x_38:
[----:B------:R-:W-:Y:S05]  /*0f90*/  BSYNC B4 ;  /* 0x0000000000047941 */ /* 0x000fea0003800000 */
.L_x_37:
[----:B------:R-:W-:Y:S04]  /*0fa0*/  BSSY B4, `(.L_x_39) ;  /* 0x000001a000047945 */ /* 0x000fe80003800000 */
[----:B------:R-:W-:Y:S04]  /*0fb0*/  BSSY B5, `(.L_x_40) ;  /* 0x0000015000057945 */ /* 0x000fe80003800000 */
[----:B------:R-:W-:Y:S05]  /*0fc0*/  @P2 BRA `(.L_x_41) ;  /* 0x0000000000202947 */ /* 0x000fea0003800000 */
[----:B-1-3--:R-:W1:Y:S02]  /*0fd0*/  LDS R3, [UR20+0x34] ;  /* 0x00003414ff037984 */ /* 0x00ae640008000800 */
[----:B-1----:R-:W-:-:S05]  /*0fe0*/  LOP3.LUT R3, R3, 0x38, RZ, 0xb8, !PT ;  /* 0x0000003803037812 */ /* 0x002fca00078eb8ff */
[----:B------:R1:W-:Y:S01]  /*0ff0*/  STS [UR20+0x34], R3 ;  /* 0x00003403ff007988 */ /* 0x0003e20008000814 */
[----:B------:R-:W-:Y:S05]  /*1000*/  @P2 BRA `(.L_x_42) ;  /* 0x0000000000202947 */ /* 0x000fea0003800000 */
[----:B-1----:R-:W1:Y:S01]  /*1010*/  LDS R3, [UR20+0x8] ;  /* 0x00000814ff037984 */ /* 0x002e620008000800 */
[----:B----4-:R-:W-:-:S05]  /*1020*/  IMAD.MOV.U32 R4, RZ, RZ, 0x780 ;  /* 0x00000780ff047424 */ /* 0x010fca00078e00ff */
[----:B-1----:R-:W-:-:S05]  /*1030*/  LOP3.LUT R3, R3, 0x500, R4, 0xd8, !PT ;  /* 0x0000050003037812 */ /* 0x002fca00078ed804 */
[----:B------:R1:W-:Y:S02]  /*1040*/  STS [UR20+0x8], R3 ;  /* 0x00000803ff007988 */ /* 0x0003e40008000814 */
.L_x_41:
[----:B------:R-:W-:Y:S05]  /*1050*/  @P2 BRA `(.L_x_43) ;  /* 0x0000000000282947 */ /* 0x000fea0003800000 */
[----:B-1-3--:R-:W1:Y:S02]  /*1060*/  LDS R3, [UR20+0x8] ;  /* 0x00000814ff037984 */ /* 0x00ae640008000800 */
[----:B-1----:R-:W-:-:S05]  /*1070*/  LOP3.LUT R3, R3, 0x1800, RZ, 0xb8, !PT ;  /* 0x0000180003037812 */ /* 0x002fca00078eb8ff */
[----:B------:R3:W-:Y:S02]  /*1080*/  STS [UR20+0x8], R3 ;  /* 0x00000803ff007988 */ /* 0x0007e40008000814 */
.L_x_42:
[----:B------:R-:W-:Y:S05]  /*1090*/  @P2 BREAK B5 ;  /* 0x0000000000052942 */ /* 0x000fea0003800000 */
[----:B------:R-:W-:Y:S05]  /*10a0*/  @P2 BRA `(.L_x_44) ;  /* 0x0000000000242947 */ /* 0x000fea0003800000 */
[----:B-1-3--:R-:W1:Y:S01]  /*10b0*/  LDS R3, [UR20+0x8] ;  /* 0x00000814ff037984 */ /* 0x00ae620008000800 */
[----:B----4-:R-:W-:-:S05]  /*10c0*/  IMAD.MOV.U32 R4, RZ, RZ, 0x6000 ;  /* 0x00006000ff047424 */ /* 0x010fca00078e00ff */
[----:B-1----:R-:W-:-:S04]  /*10d0*/  LOP3.LUT R3, R3, 0x6000, R4, 0xd8, !PT ;  /* 0x0000600003037812 */ /* 0x002fc800078ed804 */
[----:B------:R-:W-:-:S05]  /*10e0*/  LOP3.LUT R3, R3, 0x400000, RZ, 0xb8, !PT ;  /* 0x0040000003037812 */ /* 0x000fca00078eb8ff */
[----:B------:R1:W-:Y:S02]  /*10f0*/  STS [UR20+0x8], R3 ;  /* 0x00000803ff007988 */ /* 0x0003e40008000814 */
.L_x_43:
[----:B------:R-:W-:Y:S05]  /*1100*/  BSYNC B5 ;  /* 0x0000000000057941 */ /* 0x000fea0003800000 */
.L_x_40:
[----:B-1-3--:R-:W1:Y:S02]  /*1110*/  @!P2 LDS R3, [UR20+0x8] ;  /* 0x00000814ff03a984 */ /* 0x00ae640008000800 */
[----:B-1----:R-:W-:-:S05]  /*1120*/  @!P2 LOP3.LUT R3, R3, 0x8000, RZ, 0xb8, !PT ;  /* 0x000080000303a812 */ /* 0x002fca00078eb8ff */
[----:B------:R1:W-:Y:S02]  /*1130*/  @!P2 STS [UR20+0x8], R3 ;  /* 0x00000803ff00a988 */ /* 0x0003e40008000814 */
.L_x_44:
[----:B------:R-:W-:Y:S05]  /*1140*/  BSYNC B4 ;  /* 0x0000000000047941 */ /* 0x000fea0003800000 */
.L_x_39:
[----:B------:R-:W-:Y:S05]  /*1150*/  WARPSYNC.ALL ;  /* 0x0000000000007948 */ /* 0x000fea0003800000 */
[----:B------:R-:W-:Y:S01]  /*1160*/  UIADD3 UR5, UR5, 0x100, URZ ;  /* 0x0000010005057890 */ /* 0x000fe2000fffe03f */
[----:B------:R-:W-:Y:S02]  /*1170*/  ISETP.GE.AND P1, PT, R10, 0x1, PT ;  /* 0x000000010a00780c */ /* 0x000fe40003f26270 */
[----:B------:R-:W-:Y:S02]  /*1180*/  CS2R R56, SRZ ;  /* 0x0000000000387805 */ /* 0x000fe4000001ff00 */
[----:B------:R-:W-:Y:S01]  /*1190*/  CS2R R58, SRZ ;  /* 0x00000000003a7805 */ /* 0x000fe2000001ff00 */
[----:B------:R-:W-:Y:S01]  /*11a0*/  UIADD3 UR32, UP0, UR5, UR32, URZ ;  /* 0x0000002005207290 */ /* 0x000fe2000ff1e03f */
[----:B------:R-:W-:-:S02]  /*11b0*/  CS2R R60, SRZ ;  /* 0x00000000003c7805 */ /* 0x000fc4000001ff00 */
[----:B------:R-:W-:Y:S02]  /*11c0*/  CS2R R62, SRZ ;  /* 0x00000000003e7805 */ /* 0x000fe4000001ff00 */
[----:B------:R-:W-:Y:S01]  /*11d0*/  CS2R R64, SRZ ;  /* 0x0000000000407805 */ /* 0x000fe2000001ff00 */
[----:B------:R-:W-:Y:S01]  /*11e0*/  ULEA.HI.X.SX32 UR33, UR5, UR33, 0x1, UP0 ;  /* 0x0000002105217291 */ /* 0x000fe200080f0e3f */
[----:B------:R-:W-:Y:S02]  /*11f0*/  CS2R R66, SRZ ;  /* 0x0000000000427805 */ /* 0x000fe4000001ff00 */
[----:B------:R-:W-:Y:S02]  /*1200*/  CS2R R68, SRZ ;  /* 0x0000000000447805 */ /* 0x000fe4000001ff00 */
[----:B------:R-:W-:Y:S02]  /*1210*/  CS2R R70, SRZ ;  /* 0x0000000000467805 */ /* 0x000fe4000001ff00 */
[----:B------:R-:W-:-:S02]  /*1220*/  CS2R R72, SRZ ;  /* 0x0000000000487805 */ /* 0x000fc4000001ff00 */
[----:B------:R-:W-:Y:S02]  /*1230*/  CS2R R74, SRZ ;  /* 0x00000000004a7805 */ /* 0x000fe4000001ff00 */
[----:B------:R-:W-:Y:S02]  /*1240*/  CS2R R76, SRZ ;  /* 0x00000000004c7805 */ /* 0x000fe4000001ff00 */
        /* <DEDUP_REMOVED lines=9> */
[----:B------:R-:W-:Y:S01]  /*12e0*/  CS2R R32, SRZ ;  /* 0x0000000000207805 */ /* 0x000fe2000001ff00 */
[----:B------:R-:W-:Y:S01]  /*12f0*/  IMAD.MOV.U32 R34, RZ, RZ, RZ ;  /* 0x000000ffff227224 */ /* 0x000fe200078e00ff */
[----:B------:R-:W-:Y:S06]  /*1300*/  @P0 BRA `(.L_x_45) ;  /* 0x0000000000280947 */ /* 0x000fec0003800000 */
[----:B-1-3--:R-:W1:Y:S01]  /*1310*/  S2R R3, SR_LANEID ;  /* 0x0000000000037919 */ /* 0x00ae620000000000 */
[----:B------:R-:W-:Y:S05]  /*1320*/  WARPSYNC.ALL ;  /* 0x0000000000007948 */ /* 0x000fea0003800000 */
[----:B-1----:R-:W-:-:S05]  /*1330*/  IMAD.SHL.U32 R6, R3, 0x4, RZ ;  /* 0x0000000403067824 */ /* 0x002fca00078e00ff */
[----:B------:R-:W1:Y:S01]  /*1340*/  LDS R3, [R6+UR20] ;  /* 0x0000001406037984 */ /* 0x000e620008000800 */
[----:B----4-:R-:W-:-:S05]  /*1350*/  IADD3 R4, P3, R6, UR32, RZ ;  /* 0x0000002006047c10 */ /* 0x010fca000ff7e0ff */
[----:B------:R-:W-:-:S05]  /*1360*/  IMAD.X R5, RZ, RZ, UR33, P3 ;  /* 0x00000021ff057e24 */ /* 0x000fca00098e06ff */
[----:B-1----:R1:W3:Y:S01]  /*1370*/  ATOMG.E.EXCH.STRONG.GPU PT, RZ, [R4], R3 ;  /* 0x0000000304ff73a8 */ /* 0x0022e200041ee100 */
[----:B------:R-:W-:-:S04]  /*1380*/  DEPBAR {5,4,3,2,1,0} ;  /* 0x0000003f0000791a */ /* 0x000fc80000000000 */
[----:B------:R1:W-:Y:S01]  /*1390*/  UTMACCTL.IV [UR32] ;  /* 0x00000000200079b9 */ /* 0x0003e20008000000 */
[----:B------:R-:W-:Y:S01]  /*13a0*/  NOP ;  /* 0x0000000000007918 */ /* 0x000fe20000000000 */
.L_x_45:
[----:B------:R-:W-:Y:S05]  /*13b0*/  @P0 BRA `(.L_x_46) ;  /* 0x00000000000c0947 */ /* 0x000fea0003800000 */
[----:B------:R0:W-:Y:S01]  /*13c0*/  UTMACMDFLUSH ;  /* 0x00000000000079b7 */ /* 0x0001e20000000000 */
[----:B------:R-:W-:Y:S05]  /*13d0*/  @P0 BRA `(.L_x_46) ;  /* 0x0000000000040947 */ /* 0x000fea0003800000 */
[----:B------:R-:W-:-:S04]  /*13e0*/  DEPBAR.LE SB0, 0x0 ;  /* 0x000080000000791a */ /* 0x000fc80000000000 */
.L_x_46:
[----:B------:R-:W-:Y:S05]  /*13f0*/  WARPSYNC.ALL ;  /* 0x0000000000007948 */ /* 0x000fea0003800000 */
[----:B---3--:R-:W-:Y:S01]  /*1400*/  BAR.SYNC.DEFER_BLOCKING 0x0 ;  /* 0x0000000000007b1d */ /* 0x008fe20000010000 */
[----:B------:R-:W-:Y:S01]  /*1410*/  USHF.L.U32 UR15, UR34, 0x6, URZ ;  /* 0x00000006220f7899 */ /* 0x000fe2000800063f */
[----:B------:R-:W-:Y:S01]  /*1420*/  IMAD.MOV.U32 R35, RZ, RZ, RZ ;  /* 0x000000ffff237224 */ /* 0x000fe200078e00ff */
[----:B------:R-:W-:Y:S02]  /*1430*/  CS2R R36, SRZ ;  /* 0x0000000000247805 */ /* 0x000fe4000001ff00 */
[----:B------:R-:W-:-:S02]  /*1440*/  CS2R R38, SRZ ;  /* 0x0000000000267805 */ /* 0x000fc4000001ff00 */
[----:B------:R-:W-:Y:S01]  /*1450*/  CS2R R40, SRZ ;  /* 0x0000000000287805 */ /* 0x000fe2000001ff00 */
[----:B------:R-:W-:Y:S01]  /*1460*/  VOTEU.ALL UP0, P2 ;  /* 0x00000000003f7886 */ /* 0x000fe20001000000 */
[----:B------:R-:W-:Y:S01]  /*1470*/  UMOV UR6, 0x1 ;  /* 0x0000000100067882 */ /* 0x000fe20000000000 */
[----:B------:R-:W-:Y:S01]  /*1480*/  VOTEU.ALL UP1, P2 ;  /* 0x00000000003f7886 */ /* 0x000fe20001020000 */
[----:B------:R-:W-:Y:S01]  /*1490*/  VOTEU.ALL UP2, P2 ;  /* 0x00000000003f7886 */ /* 0x000fe20001040000 */
[----:B------:R-:W-:Y:S01]  /*14a0*/  VOTEU.ALL UP3, P2 ;  /* 0x00000000003f7886 */ /* 0x000fe20001060000 */
[----:B------:R-:W-:-:S04]  /*14b0*/  @!UP0 UIADD3 UR8, -UR6, 0x100000, URZ ;  /* 0x0010000006088890 */ /* 0x000fc8000fffe13f */
[----:B------:R-:W-:Y:S02]  /*14c0*/  @!UP0 USHF.L.U32 UR9, UR8, 0xb, URZ ;  /* 0x0000000b08098899 */ /* 0x000fe4000800063f */
[----:B------:R-:W-:Y:S01]  /*14d0*/  @!UP0 USHF.L.U32 UR8, UR8, 0x1, URZ ;  /* 0x0000000108088899 */ /* 0x000fe2000800063f */
[----:B------:R-:W-:Y:S01]  /*14e0*/  CS2R R42, SRZ ;  /* 0x00000000002a7805 */ /* 0x000fe2000001ff00 */
        /* <DEDUP_REMOVED lines=12> */
[----:B------:R-:W-:Y:S01]  /*15b0*/  VOTEU.ALL UP0, P2 ;  /* 0x00000000003f7886 */ /* 0x000fe20001000000 */
[----:B------:R-:W-:Y:S02]  /*15c0*/  CS2R R50, SRZ ;  /* 0x0000000000327805 */ /* 0x000fe4000001ff00 */
[----:B------:R-:W-:Y:S02]  /*15d0*/  CS2R R52, SRZ ;  /* 0x0000000000347805 */ /* 0x000fe4000001ff00 */
[----:B------:R-:W-:Y:S01]  /*15e0*/  CS2R R54, SRZ ;  /* 0x0000000000367805 */ /* 0x000fe2000001ff00 */
[----:B------:R-:W3:Y:S02]  /*15f0*/  FENCE.VIEW.ASYNC.S ;  /* 0x00000000000073c6 */ /* 0x000ee40000000000 */
[----:B---3--:R-:W3:Y:S02]  /*1600*/  @!UP0 SYNCS.EXCH.64 URZ, [UR20+0x14000], UR8 ;  /* 0x01400008143f85b2 */ /* 0x008ee40008000100 */
[----:B---3--:R-:W-:Y:S06]  /*1610*/  BAR.SYNC.DEFER_BLOCKING 0x0 ;  /* 0x0000000000007b1d */ /* 0x008fec0000010000 */
[----:B------:R3:W4:Y:S02]  /*1620*/  @!UP1 SYNCS.EXCH.64 URZ, [UR20+0x14008], UR10 ;  /* 0x0140080a143f95b2 */ /* 0x0007240008000100 */
[----:B----4-:R-:W-:Y:S01]  /*1630*/  BAR.SYNC.DEFER_BLOCKING 0x0 ;  /* 0x0000000000007b1d */ /* 0x010fe20000010000 */
[----:B---3--:R-:W-:-:S05]  /*1640*/  USHF.L.U32 UR11, UR23, 0x8, URZ ;  /* 0x00000008170b7899 */ /* 0x008fca000800063f */
[----:B------:R3:W4:Y:S02]  /*1650*/  @!UP2 SYNCS.EXCH.64 URZ, [UR20+0x14010], UR12 ;  /* 0x0140100c143fa5b2 */ /* 0x0007240008000100 */
[----:B----4-:R-:W-:Y:S06]  /*1660*/  BAR.SYNC.DEFER_BLOCKING 0x0 ;  /* 0x0000000000007b1d */ /* 0x010fec0000010000 */
[----:B------:R3:W4:Y:S01]  /*1670*/  @!UP3 SYNCS.EXCH.64 URZ, [UR20+0x14018], UR6 ;  /* 0x01401806143fb5b2 */ /* 0x0007220008000100 */
[----:B------:R-:W-:Y:S05]  /*1680*/  @!P1 BRA `(.L_x_47) ;  /* 0x0000000400989947 */ /* 0x000fea0003800000 */
[----:B-1----:R-:W-:Y:S02]  /*1690*/  SHF.R.U32.HI R3, RZ, 0x5, R0 ;  /* 0x00000005ff037819 */ /* 0x002fe40000011600 */
[----:B------:R-:W-:Y:S02]  /*16a0*/  CS2R R56, SRZ ;  /* 0x0000000000387805 */ /* 0x000fe4000001ff00 */
[----:B------:R-:W-:Y:S02]  /*16b0*/  CS2R R58, SRZ ;  /* 0x00000000003a7805 */ /* 0x000fe4000001ff00 */
[----:B------:R-:W-:Y:S02]  /*16c0*/  CS2R R60, SRZ ;  /* 0x00000000003c7805 */ /* 0x000fe4000001ff00 */
[----:B------:R-:W-:Y:S02]  /*16d0*/  R2UR UR21, R3 ;  /* 0x00000000031572ca */ /* 0x000fe400000e0000 */
        /* <DEDUP_REMOVED lines=28> */
[----:B------:R-:W-:Y:S01]  /*18a0*/  CS2R R54, SRZ ;  /* 0x0000000000367805 */ /* 0x000fe2000001ff00 */
[----:B------:R-:W-:Y:S01]  /*18b0*/  UMOV UR5, URZ ;  /* 0x0000003f00057c82 */ /* 0x000fe20008000000 */
[----:B------:R-:W-:-:S05]  /*18c0*/  UMOV UR10, URZ ;  /* 0x0000003f000a7c82 */ /* 0x000fca0008000000 */
.L_x_49:
[----:B----4-:R-:W-:Y:S01]  /*18d0*/  BAR.SYNC.DEFER_BLOCKING 0x0 ;  /* 0x0000000000007b1d */ /* 0x010fe20000010000 */
[----:B------:R-:W-:Y:S01]  /*18e0*/  ULEA UR18, UR5, UR20, 0x3 ;  /* 0x0000001405127291 */ /* 0x000fe2000f8e183f */
[----:B------:R-:W-:Y:S01]  /*18f0*/  @!P2 IMAD.MOV.U32 R3, RZ, RZ, 0x5000 ;  /* 0x00005000ff03a424 */ /* 0x000fe200078e00ff */
[----:B------:R-:W-:Y:S01]  /*1900*/  ELECT P0, URZ, PT ;  /* 0x00000000003f782f */ /* 0x000fe20003800000 */
[----:B------:R-:W-:-:S03]  /*1910*/  ULEA UR8, UR5, UR20, 0xe ;  /* 0x0000001405087291 */ /* 0x000fc6000f8e703f */
[----:B------:R-:W-:Y:S02]  /*1920*/  ISETP.LT.U32.AND P0, PT, R2, 0x20, P0 ;  /* 0x000000200200780c */ /* 0x000fe40000701070 */
[----:B------:R-:W-:Y:S01]  /*1930*/  ELECT P1, URZ, PT ;  /* 0x00000000003f782f */ /* 0x000fe20003820000 */
[----:B---3--:R-:W-:-:S03]  /*1940*/  ULEA UR12, UR5, UR20, 0xc ;  /* 0x00000014050c7291 */ /* 0x008fc6000f8e603f */
[----:B------:R-:W-:Y:S01]  /*1950*/  ISETP.LT.U32.AND P1, PT, R2, 0x20, P1 ;  /* 0x000000200200780c */ /* 0x000fe20000f21070 */
[----:B------:R-:W-:Y:S01]  /*1960*/  UMOV UR14, UR10 ;  /* 0x0000000a000e7c82 */ /* 0x000fe20008000000 */
[----:B------:R-:W-:-:S05]  /*1970*/  UIADD3 UR12, UR12, 0x10000, URZ ;  /* 0x000100000c0c7890 */ /* 0x000fca000fffe03f */
[----:B------:R-:W-:Y:S01]  /*1980*/  VOTEU.ANY UP0, P0 ;  /* 0x00000000003f7886 */ /* 0x000fe20000000100 */
[----:B------:R-:W-:Y:S01]  /*1990*/  VOTEU.ANY UP2, P0 ;  /* 0x00000000003f7886 */ /* 0x000fe20000040100 */
[----:B------:R1:W-:Y:S01]  /*19a0*/  @!P2 SYNCS.ARRIVE.TRANS64 RZ, [UR18+0x14000], R3 ;  /* 0x01400003ffffa9a7 */ /* 0x0003e20008000012 */
[----:B------:R3:W-:Y:S06]  /*19b0*/  MEMBAR.ALL.CTA ;  /* 0x0000000000007992 */ /* 0x0007ec0000008000 */
[----:B---3--:R-:W3:Y:S01]  /*19c0*/  FENCE.VIEW.ASYNC.S ;  /* 0x00000000000073c6 */ /* 0x008ee20000000000 */
[----:B------:R-:W-:Y:S01]  /*19d0*/  @UP0 UIADD3 UR9, UR18, 0x14000, URZ ;  /* 0x0001400012090890 */ /* 0x000fe2000fffe03f */
[----:B------:R-:W-:Y:S01]  /*19e0*/  @UP0 UMOV UR6, UR28 ;  /* 0x0000001c00060c82 */ /* 0x000fe20008000000 */
[----:B------:R-:W-:Y:S01]  /*19f0*/  @UP0 UMOV UR7, UR29 ;  /* 0x0000001d00070c82 */ /* 0x000fe20008000000 */
[----:B---3--:R-:W-:Y:S01]  /*1a00*/  VOTEU.ANY UP1, P1 ;  /* 0x00000000003f7886 */ /* 0x008fe20000820100 */
[----:B------:R-:W-:Y:S01]  /*1a10*/  VOTEU.ANY UP3, P1 ;  /* 0x00000000003f7886 */ /* 0x000fe20000860100 */
[----:B-1----:R-:W-:-:S03]  /*1a20*/  IMAD.U32 R3, RZ, RZ, UR4 ;  /* 0x00000004ff037e24 */ /* 0x002fc6000f8e00ff */
[----:B------:R-:W-:Y:S01]  /*1a30*/  @UP1 UIADD3 UR13, UR18, 0x14000, URZ ;  /* 0x00014000120d1890 */ /* 0x000fe2000fffe03f */
[----:B------:R-:W-:Y:S01]  /*1a40*/  @UP1 UMOV UR16, UR30 ;  /* 0x0000001e00101c82 */ /* 0x000fe20008000000 */
[----:B------:R-:W-:Y:S01]  /*1a50*/  @UP1 UMOV UR17, UR31 ;  /* 0x0000001f00111c82 */ /* 0x000fe20008000000 */
[----:B------:R-:W-:Y:S01]  /*1a60*/  SHF.L.U32 R3, R3, 0x1f, RZ ;  /* 0x0000001f03037819 */ /* 0x000fe200000006ff */
[----:B------:R-:W-:Y:S06]  /*1a70*/  BAR.SYNC.DEFER_BLOCKING 0x0 ;  /* 0x0000000000007b1d */ /* 0x000fec0000010000 */
[----:B------:R1:W-:Y:S02]  /*1a80*/  @UP2 UTMALDG.2D [UR8], [UR6] ;  /* 0x00000008060025b4 */ /* 0x0003e40008008000 */
[----:B------:R-:W-:Y:S06]  /*1a90*/  BAR.SYNC.DEFER_BLOCKING 0x0 ;  /* 0x0000000000007b1d */ /* 0x000fec0000010000 */
[----:B------:R1:W-:Y:S02]  /*1aa0*/  @UP3 UTMALDG.2D [UR12], [UR16] ;  /* 0x0000000c100035b4 */ /* 0x0003e40008008000 */
[----:B------:R-:W-:Y:S06]  /*1ab0*/  BAR.SYNC.DEFER_BLOCKING 0x0 ;  /* 0x0000000000007b1d */ /* 0x000fec0000010000 */
[----:B------:R-:W3:Y:S02]  /*1ac0*/  SYNCS.PHASECHK.TRANS64.TRYWAIT P0, [UR18+0x14000], R3 ;  /* 0x01400003ff0075a7 */ /* 0x000ee40008000152 */
[----:B-1-3--:R-:W-:Y:S05]  /*1ad0*/  @!P0 BRA `(.L_x_48) ;  /* 0x0000000400c08947 */ /* 0x00afea0003800000 */
.L_x_50:
[----:B------:R-:W-:Y:S01]  /*1ae0*/  USHF.L.U32 UR6, UR21, 0x6, URZ ;  /* 0x0000000615067899 */ /* 0x000fe2000800063f */
[----:B------:R-:W-:Y:S02]  /*1af0*/  WARPGROUP.DEPBAR.LE gsb0, 0x0 ;  /* 0x00008000000079c5 */ /* 0x000fe40000010000 */
[----:B------:R-:W-:Y:S01]  /*1b00*/  USHF.R.U32.HI UR7, URZ, 0x4, UR12 ;  /* 0x000000043f077899 */ /* 0x000fe2000801160c */
[----:B------:R-:W-:Y:S01]  /*1b10*/  WARPGROUP.ARRIVE ;  /* 0x00000000000079c5 */ /* 0x000fe20000000000 */
[----:B------:R-:W-:Y:S01]  /*1b20*/  ULOP3.LUT UR6, UR6, 0x100, URZ, 0xc0, !UPT ;  /* 0x0000010006067892 */ /* 0x000fe2000f8ec03f */
[----:B------:R-:W1:Y:S01]  /*1b30*/  LDC R3, c[0x0][0x230] ;  /* 0x00008c00ff037b82 */ /* 0x000e620000000800 */
[----:B------:R-:W-:Y:S01]  /*1b40*/  UMOV UR19, 0x80000020 ;  /* 0x8000002000137882 */ /* 0x000fe20000000000 */
[----:B------:R-:W-:Y:S01]  /*1b50*/  UMOV UR17, 0x80000020 ;  /* 0x8000002000117882 */ /* 0x000fe20000000000 */
[----:B------:R-:W-:Y:S02]  /*1b60*/  ULEA.HI UR8, UR8, UR6, URZ, 0x1c ;  /* 0x0000000608087291 */ /* 0x000fe4000f8fe03f */
[----:B------:R-:W-:-:S02]  /*1b70*/  USGXT.U32 UR6, UR7, 0xe ;  /* 0x0000000e0706789a */ /* 0x000fc40008000000 */
[----:B------:R-:W-:Y:S01]  /*1b80*/  ULOP3.LUT UR16, UR8, 0x3fff, URZ, 0xc0, !UPT ;  /* 0x00003fff08107892 */ /* 0x000fe2000f8ec03f */
[----:B------:R-:W-:Y:S01]  /*1b90*/  UMOV UR7, URZ ;  /* 0x0000003f00077c82 */ /* 0x000fe20008000000 */
[----:B------:R-:W-:Y:S02]  /*1ba0*/  UMOV UR26, 0xfffffffe ;  /* 0xfffffffe001a7882 */ /* 0x000fe40000000000 */
[----:B------:R-:W-:Y:S01]  /*1bb0*/  UIADD3 UR24, UP0, UR16, 0x2, URZ ;  /* 0x0000000210187890 */ /* 0x000fe2000ff1e03f */
[----:B------:R-:W-:Y:S01]  /*1bc0*/  UMOV UR18, UR6 ;  /* 0x0000000600127c82 */ /* 0x000fe20008000000 */
[----:B------:R-:W-:Y:S02]  /*1bd0*/  UMOV UR27, 0x7fffffdf ;  /* 0x7fffffdf001b7882 */ /* 0x000fe40000000000 */
[----:B------:R-:W-:Y:S01]  /*1be0*/  UIADD3.X UR25, UR7, -0x7fffffe0, URZ, UP0, !UPT ;  /* 0x8000002007197890 */ /* 0x000fe200087fe43f */
[----:B------:R-:W-:Y:S01]  /*1bf0*/  HGMMA.64x64x16.F32.BF16 R56, gdesc[UR16], R56 ;  /* 0x00e00000103879f0 */ /* 0x000fe20008701838 */
[----:B------:R-:W-:Y:S01]  /*1c00*/  UIADD3 UR10, UR10, 0x20, URZ ;  /* 0x000000200a0a7890 */ /* 0x000fe2000fffe03f */
[----:B------:R-:W-:Y:S01]  /*1c10*/  UMOV UR7, URZ ;  /* 0x0000003f00077c82 */ /* 0x000fe20008000000 */
[----:B------:R-:W-:-:S02]  /*1c20*/  UIADD3.64 UR16, UR24, 0x1fe, URZ ;  /* 0x000001fe18107897 */ /* 0x000fc4000fffe03f */
[----:B------:R-:W-:Y:S02]  /*1c30*/  UIADD3.64 UR26, UR6, -UR26, URZ ;  /* 0x8000001a061a7297 */ /* 0x000fe4000fffe03f */
[----:B------:R-:W-:Y:S01]  /*1c40*/  UIADD3 UR5, UR5, 0x1, URZ ;  /* 0x0000000105057890 */ /* 0x000fe2000fffe03f */
[----:B-1----:R-:W-:-:S03]  /*1c50*/  ISETP.LE.AND P0, PT, R3, UR10, PT ;  /* 0x0000000a03007c0c */ /* 0x002fc6000bf03270 */
[----:B------:R-:W-:-:S04]  /*1c60*/  UISETP.NE.U32.AND UP0, UPT, UR5, 0x4, UPT ;  /* 0x000000040500788c */ /* 0x000fc8000bf05070 */
[----:B------:R-:W-:Y:S02]  /*1c70*/  USEL UR6, URZ, 0x1, UP0 ;  /* 0x000000013f067887 */ /* 0x000fe40008000000 */
[----:B------:R-:W-:Y:S02]  /*1c80*/  USEL UR5, UR5, URZ, UP0 ;  /* 0x0000003f05057287 */ /* 0x000fe40008000000 */
[----:B------:R-:W-:Y:S01]  /*1c90*/  ULOP3.LUT UR4, UR4, UR6, URZ, 0x3c, !UPT ;  /* 0x0000000604047292 */ /* 0x000fe2000f8e3c3f */
[----:B------:R-:W-:Y:S01]  /*1ca0*/  HGMMA.64x64x16.F32.BF16 R56, gdesc[UR24], R56 ;  /* 0x00e00000183879f0 */ /* 0x000fe20008701838 */
[----:B------:R-:W-:-:S03]  /*1cb0*/  UIADD3.64 UR24, UR24, 0x200, URZ ;  /* 0x0000020018187897 */ /* 0x000fc6000fffe03f */
[----:B------:R-:W-:Y:S06]  /*1cc0*/  HGMMA.64x64x16.F32.BF16 R24, gdesc[UR16], R24 ;  /* 0x00e00000101879f0 */ /* 0x000fec0008701818 */
[----:B------:R-:W-:Y:S01]  /*1cd0*/  HGMMA.64x64x16.F32.BF16 R24, gdesc[UR24], R24, gsb0 ;  /* 0x00e00000181879f0 */ /* 0x000fe20008001818 */
[----:B------:R-:W-:Y:S05]  /*1ce0*/  @!P0 BRA `(.L_x_49) ;  /* 0xfffffff800f88947 */ /* 0x000fea000383ffff */
.L_x_47:
[----:B------:R-:W-:Y:S02]  /*1cf0*/  WARPGROUP.DEPBAR.LE gsb0, 0x0 ;  /* 0x00008000000079c5 */ /* 0x000fe40000010000 */
[----:B----4-:R-:W-:Y:S01]  /*1d00*/  BAR.SYNC.DEFER_BLOCKING 0x0 ;  /* 0x0000000000007b1d */ /* 0x010fe20000010000 */
[C---:B-1----:R-:W-:Y:S01]  /*1d10*/  IMAD.SHL.U32 R3, R0.reuse, 0x80, RZ ;  /* 0x0000008000037824 */ /* 0x042fe200078e00ff */
[----:B------:R-:W-:Y:S01]  /*1d20*/  ELECT P0, URZ, PT ;  /* 0x00000000003f782f */ /* 0x000fe20003800000 */
[----:B------:R-:W-:Y:S01]  /*1d30*/  IMAD.SHL.U32 R4, R0, 0x10, RZ ;  /* 0x0000001000047824 */ /* 0x000fe200078e00ff */
[----:B------:R-:W-:Y:S02]  /*1d40*/  F2FP.BF16.F32.PACK_AB R56, R57, R56 ;  /* 0x000000383938723e */ /* 0x000fe400000010ff */
[----:B------:R-:W-:Y:S01]  /*1d50*/  LOP3.LUT R3, R3, 0x780, RZ, 0xc0, !PT ;  /* 0x0000078003037812 */ /* 0x000fe200078ec0ff */
[----:B------:R-:W-:Y:S01]  /*1d60*/  UMOV UR21, UR15 ;  /* 0x0000000f00157c82 */ /* 0x000fe20008000000 */
[----:B------:R-:W-:Y:S01]  /*1d70*/  F2FP.BF16.F32.PACK_AB R57, R59, R58 ;  /* 0x0000003a3b39723e */ /* 0x000fe200000010ff */
[----:B------:R-:W-:Y:S01]  /*1d80*/  UMOV UR22, UR11 ;  /* 0x0000000b00167c82 */ /* 0x000fe20008000000 */
[----:B------:R-:W-:-:S02]  /*1d90*/  LOP3.LUT R3, R3, 0x70, R4, 0xf8, !PT ;  /* 0x0000007003037812 */ /* 0x000fc400078ef804 */
[----:B------:R-:W-:Y:S02]  /*1da0*/  F2FP.BF16.F32.PACK_AB R24, R25, R24 ;  /* 0x000000181918723e */ /* 0x000fe400000010ff */
[----:B------:R-:W-:Y:S01]  /*1db0*/  LOP3.LUT R3, R3, 0x10, R0, 0x78, !PT ;  /* 0x0000001003037812 */ /* 0x000fe200078e7800 */
[----:B------:R-:W-:Y:S01]  /*1dc0*/  IMAD.SHL.U32 R0, R0, 0x40, RZ ;  /* 0x0000004000007824 */ /* 0x000fe200078e00ff */
[----:B------:R-:W-:Y:S02]  /*1dd0*/  ISETP.LT.U32.AND P0, PT, R2, 0x20, P0 ;  /* 0x000000200200780c */ /* 0x000fe40000701070 */
[----:B------:R-:W-:Y:S02]  /*1de0*/  F2FP.BF16.F32.PACK_AB R58, R61, R60 ;  /* 0x0000003c3d3a723e */ /* 0x000fe400000010ff */
[----:B------:R-:W-:Y:S02]  /*1df0*/  LOP3.LUT R0, R3, 0x3800, R0, 0xf8, !PT ;  /* 0x0000380003007812 */ /* 0x000fe400078ef800 */
[----:B------:R-:W-:Y:S01]  /*1e00*/  F2FP.BF16.F32.PACK_AB R59, R63, R62 ;  /* 0x0000003e3f3b723e */ /* 0x000fe200000010ff */
[----:B------:R-:W1:Y:S02]  /*1e10*/  @!P2 SYNCS.CCTL.IV [UR20+0x14000] ;  /* 0x01400000ff00a9b1 */ /* 0x000e640008000014 */
[----:B-1----:R-:W-:Y:S01]  /*1e20*/  BAR.SYNC.DEFER_BLOCKING 0x0 ;  /* 0x0000000000007b1d */ /* 0x002fe20000010000 */
[C---:B------:R-:W-:Y:S01]  /*1e30*/  LOP3.LUT R3, R0.reuse, 0x20, RZ, 0x3c, !PT ;  /* 0x0000002000037812 */ /* 0x040fe200078e3cff */
[C---:B------:R-:W-:Y:S01]  /*1e40*/  VIADD R2, R0.reuse, UR20 ;  /* 0x0000001400027c36 */ /* 0x040fe20008000000 */
[----:B------:R-:W-:-:S02]  /*1e50*/  LOP3.LUT R4, R0, 0x40, RZ, 0x3c, !PT ;  /* 0x0000004000047812 */ /* 0x000fc400078e3cff */
[----:B------:R-:W-:Y:S01]  /*1e60*/  F2FP.BF16.F32.PACK_AB R64, R65, R64 ;  /* 0x000000404140723e */ /* 0x000fe200000010ff */
[----:B------:R-:W-:Y:S01]  /*1e70*/  VIADD R3, R3, UR20 ;  /* 0x0000001403037c36 */ /* 0x000fe20008000000 */
[----:B------:R-:W-:Y:S01]  /*1e80*/  F2FP.BF16.F32.PACK_AB R25, R27, R26 ;  /* 0x0000001a1b19723e */ /* 0x000fe200000010ff */
[----:B------:R-:W-:Y:S01]  /*1e90*/  VIADD R4, R4, UR20 ;  /* 0x0000001404047c36 */ /* 0x000fe20008000000 */
[----:B------:R-:W-:Y:S01]  /*1ea0*/  F2FP.BF16.F32.PACK_AB R65, R67, R66 ;  /* 0x000000424341723e */ /* 0x000fe200000010ff */
[----:B------:R-:W-:Y:S01]  /*1eb0*/  VOTEU.ANY UP0, P0 ;  /* 0x00000000003f7886 */ /* 0x000fe20000000100 */
[----:B------:R-:W-:Y:S01]  /*1ec0*/  F2FP.BF16.F32.PACK_AB R26, R29, R28 ;  /* 0x0000001c1d1a723e */ /* 0x000fe200000010ff */
[----:B------:R-:W-:Y:S01]  /*1ed0*/  VOTEU.ANY UP1, P0 ;  /* 0x00000000003f7886 */ /* 0x000fe20000020100 */
[----:B------:R-:W-:Y:S02]  /*1ee0*/  F2FP.BF16.F32.PACK_AB R27, R31, R30 ;  /* 0x0000001e1f1b723e */ /* 0x000fe400000010ff */
[----:B------:R-:W-:Y:S01]  /*1ef0*/  F2FP.BF16.F32.PACK_AB R32, R33, R32 ;  /* 0x000000202120723e */ /* 0x000fe200000010ff */
[----:B---3--:R-:W-:Y:S01]  /*1f00*/  @UP0 UMOV UR6, UR32 ;  /* 0x0000002000060c82 */ /* 0x008fe20008000000 */
[----:B------:R-:W-:Y:S01]  /*1f10*/  LOP3.LUT R0, R0, 0x60, RZ, 0x3c, !PT ;  /* 0x0000006000007812 */ /* 0x000fe200078e3cff */
[----:B------:R-:W-:Y:S01]  /*1f20*/  @UP0 UMOV UR7, UR33 ;  /* 0x0000002100070c82 */ /* 0x000fe20008000000 */
[----:B------:R-:W-:-:S02]  /*1f30*/  F2FP.BF16.F32.PACK_AB R66, R69, R68 ;  /* 0x000000444542723e */ /* 0x000fc400000010ff */
[----:B------:R-:W-:Y:S01]  /*1f40*/  F2FP.BF16.F32.PACK_AB R67, R71, R70 ;  /* 0x000000464743723e */ /* 0x000fe200000010ff */
[----:B------:R-:W-:Y:S01]  /*1f50*/  VIADD R0, R0, UR20 ;  /* 0x0000001400007c36 */ /* 0x000fe20008000000 */
[----:B------:R-:W-:Y:S01]  /*1f60*/  F2FP.BF16.F32.PACK_AB R72, R73, R72 ;  /* 0x000000484948723e */ /* 0x000fe200000010ff */
[----:B------:R-:W1:Y:S02]  /*1f70*/  @!P2 SYNCS.CCTL.IV [UR20+0x14008] ;  /* 0x01400800ff00a9b1 */ /* 0x000e640008000014 */
[----:B-1----:R-:W-:Y:S01]  /*1f80*/  BAR.SYNC.DEFER_BLOCKING 0x0 ;  /* 0x0000000000007b1d */ /* 0x002fe20000010000 */
[----:B------:R-:W-:Y:S02]  /*1f90*/  F2FP.BF16.F32.PACK_AB R33, R35, R34 ;  /* 0x000000222321723e */ /* 0x000fe400000010ff */
[----:B------:R-:W-:Y:S02]  /*1fa0*/  F2FP.BF16.F32.PACK_AB R73, R75, R74 ;  /* 0x0000004a4b49723e */ /* 0x000fe400000010ff */
[----:B------:R-:W-:-:S02]  /*1fb0*/  F2FP.BF16.F32.PACK_AB R34, R37, R36 ;  /* 0x000000242522723e */ /* 0x000fc400000010ff */
[----:B------:R-:W-:Y:S02]  /*1fc0*/  F2FP.BF16.F32.PACK_AB R35, R39, R38 ;  /* 0x000000262723723e */ /* 0x000fe400000010ff */
[----:B------:R-:W-:Y:S02]  /*1fd0*/  F2FP.BF16.F32.PACK_AB R40, R41, R40 ;  /* 0x000000282928723e */ /* 0x000fe400000010ff */
[----:B------:R-:W-:Y:S02]  /*1fe0*/  F2FP.BF16.F32.PACK_AB R74, R77, R76 ;  /* 0x0000004c4d4a723e */ /* 0x000fe400000010ff */
[----:B------:R-:W-:Y:S02]  /*1ff0*/  F2FP.BF16.F32.PACK_AB R75, R79, R78 ;  /* 0x0000004e4f4b723e */ /* 0x000fe400000010ff */
[----:B------:R-:W-:Y:S02]  /*2000*/  F2FP.BF16.F32.PACK_AB R80, R81, R80 ;  /* 0x000000505150723e */ /* 0x000fe400000010ff */
[----:B------:R-:W-:-:S02]  /*2010*/  F2FP.BF16.F32.PACK_AB R41, R43, R42 ;  /* 0x0000002a2b29723e */ /* 0x000fc400000010ff */
[----:B------:R-:W-:Y:S02]  /*2020*/  F2FP.BF16.F32.PACK_AB R81, R83, R82 ;  /* 0x000000525351723e */ /* 0x000fe400000010ff */
[----:B------:R-:W-:Y:S02]  /*2030*/  F2FP.BF16.F32.PACK_AB R42, R45, R44 ;  /* 0x0000002c2d2a723e */ /* 0x000fe400000010ff */
[----:B------:R-:W-:Y:S01]  /*2040*/  F2FP.BF16.F32.PACK_AB R43, R47, R46 ;  /* 0x0000002e2f2b723e */ /* 0x000fe200000010ff */
[----:B------:R-:W1:Y:S02]  /*2050*/  @!P2 SYNCS.CCTL.IV [UR20+0x14010] ;  /* 0x01401000ff00a9b1 */ /* 0x000e640008000014 */
[----:B-1----:R-:W-:Y:S01]  /*2060*/  BAR.SYNC.DEFER_BLOCKING 0x0 ;  /* 0x0000000000007b1d */ /* 0x002fe20000010000 */
[----:B------:R-:W-:Y:S02]  /*2070*/  F2FP.BF16.F32.PACK_AB R48, R49, R48 ;  /* 0x000000303130723e */ /* 0x000fe400000010ff */
[----:B------:R-:W-:-:S02]  /*2080*/  F2FP.BF16.F32.PACK_AB R82, R85, R84 ;  /* 0x000000545552723e */ /* 0x000fc400000010ff */
[----:B------:R-:W-:Y:S02]  /*2090*/  F2FP.BF16.F32.PACK_AB R83, R87, R86 ;  /* 0x000000565753723e */ /* 0x000fe400000010ff */
[----:B------:R-:W-:Y:S02]  /*20a0*/  F2FP.BF16.F32.PACK_AB R49, R51, R50 ;  /* 0x000000323331723e */ /* 0x000fe400000010ff */
[----:B------:R-:W-:Y:S02]  /*20b0*/  F2FP.BF16.F32.PACK_AB R50, R53, R52 ;  /* 0x000000343532723e */ /* 0x000fe400000010ff */
[----:B------:R-:W-:Y:S01]  /*20c0*/  F2FP.BF16.F32.PACK_AB R51, R55, R54 ;  /* 0x000000363733723e */ /* 0x000fe200000010ff */
[----:B------:R-:W1:Y:S02]  /*20d0*/  @!P2 SYNCS.CCTL.IV [UR20+0x14018] ;  /* 0x01401800ff00a9b1 */ /* 0x000e640008000014 */
[----:B-1----:R-:W-:Y:S04]  /*20e0*/  STSM.16.M88.4 [R2], R56 ;  /* 0x0000003802007844 */ /* 0x002fe80000000200 */
[----:B------:R-:W-:Y:S04]  /*20f0*/  STSM.16.M88.4 [R2+0x4000], R24 ;  /* 0x0040001802007844 */ /* 0x000fe80000000200 */
[----:B------:R-:W-:Y:S04]  /*2100*/  STSM.16.M88.4 [R3], R64 ;  /* 0x0000004003007844 */ /* 0x000fe80000000200 */
[----:B------:R-:W-:Y:S04]  /*2110*/  STSM.16.M88.4 [R3+0x4000], R32 ;  /* 0x0040002003007844 */ /* 0x000fe80000000200 */
[----:B------:R-:W-:Y:S04]  /*2120*/  STSM.16.M88.4 [R4], R72 ;  /* 0x0000004804007844 */ /* 0x000fe80000000200 */
[----:B------:R-:W-:Y:S04]  /*2130*/  STSM.16.M88.4 [R4+0x4000], R40 ;  /* 0x0040002804007844 */ /* 0x000fe80000000200 */
[----:B------:R-:W-:Y:S04]  /*2140*/  STSM.16.M88.4 [R0], R80 ;  /* 0x0000005000007844 */ /* 0x000fe80000000200 */
[----:B------:R-:W-:Y:S01]  /*2150*/  STSM.16.M88.4 [R0+0x4000], R48 ;  /* 0x0040003000007844 */ /* 0x000fe20000000200 */
[----:B------:R1:W-:Y:S06]  /*2160*/  MEMBAR.ALL.CTA ;  /* 0x0000000000007992 */ /* 0x0003ec0000008000 */
[----:B-1----:R-:W1:Y:S02]  /*2170*/  FENCE.VIEW.ASYNC.S ;  /* 0x00000000000073c6 */ /* 0x002e640000000000 */
[----:B-1----:R-:W-:Y:S06]  /*2180*/  BAR.SYNC.DEFER_BLOCKING 0x0 ;  /* 0x0000000000007b1d */ /* 0x002fec0000010000 */
[----:B------:R1:W-:Y:S01]  /*2190*/  @UP1 UTMASTG.2D [UR20], [UR6] ;  /* 0x00000014060013b5 */ /* 0x0003e20008008000 */
[----:B------:R0:W-:Y:S01]  /*21a0*/  UTMACMDFLUSH ;  /* 0x00000000000079b7 */ /* 0x0001e20000000000 */
[----:B------:R-:W-:-:S04]  /*21b0*/  DEPBAR.LE SB0, 0x0 ;  /* 0x000080000000791a */ /* 0x000fc80000000000 */
[----:B------:R-:W-:Y:S06]  /*21c0*/  BAR.SYNC.DEFER_BLOCKING 0x0 ;  /* 0x0000000000007b1d */ /* 0x000fec0000010000 */
[----:B-1----:R-:W-:Y:S05]  /*21d0*/  EXIT ;  /* 0x000000000000794d */ /* 0x002fea0003800000 */
.L_x_48:
[----:B------:R-:W1:Y:S02]  /*21e0*/  SYNCS.PHASECHK.TRANS64.TRYWAIT P0, [UR18+0x14000], R3 ;  /* 0x01400003ff0075a7 */ /* 0x000e640008000152 */
[----:B-1----:R-:W-:Y:S05]  /*21f0*/  @!P0 BRA `(.L_x_48) ;  /* 0xfffffffc00f88947 */ /* 0x002fea000383ffff */
[----:B------:R-:W-:Y:S05]  /*2200*/  BRA `(.L_x_50) ;  /* 0xfffffff800347947 */ /* 0x000fea000383ffff */
.L_x_51:
[----:B------:R-:W-:-:S00]  /*2210*/  BRA `(.L_x_51) ;  /* 0xfffffffc00fc7947 */ /* 0x000fc0000383ffff */
[----:B------:R-:W-:-:S00]  /*2220*/  NOP ;  /* 0x0000000000007918 */ /* 0x000fc00000000000 */
        /* <DEDUP_REMOVED lines=13> */
.L_x_52:


//--------------------- .nv.shared.gluon_wgmma    --------------------------
	.section	.nv.shared.gluon_wgmma,"aw",@nobits
	.sectionflags	@""
	.align	16
	.zero		1024


//--------------------- .nv.shared.reserved.0     --------------------------
	.section	.nv.shared.reserved.0,"aw",@nobits
	.weak		__nv_reservedSMEM_offset_0_alias
	.size		__nv_reservedSMEM_offset_0_alias, 0, 0
	.other		__nv_reservedSMEM_offset_0_alias,@"STO_CUDA_RESERVED_SHARED STV_DEFAULT"
__nv_reservedSMEM_offset_0_alias:
	.zero		0


//--------------------- .nv.constant0.gluon_wgmma --------------------------
	.section	.nv.constant0.gluon_wgmma,"a",@progbits
	.sectionflags	@""
	.align	4
.nv.constant0.gluon_wgmma:
	.zero		608


//--------------------- SYMBOLS --------------------------

	.type		.nv.reservedSmem.offset0,@object
	.size		.nv.reservedSmem.offset0,0x4
